	.target	sm_90a

	.elftype	@"ET_EXEC"


//--------------------- .note.nv.tkinfo           --------------------------
	.section	.note.nv.tkinfo,"",@"SHT_NOTE"
	.sectionflags	@"SHF_NOTE_NV_TKINFO"
	.tkinfo
        /*0018*/ 	.word	0x00000002
        /*0030*/ 	.string	""
        /*0030*/ 	.string	"ptxas"
        /*0030*/ 	.string	"Cuda compilation tools, release 13.0, V13.0.88"
        /*0030*/ 	.string	"Build cuda_13.0.r13.0/compiler.36424714_0"
        /*0030*/ 	.string	"-arch sm_90a -m 64 "



//--------------------- .note.nv.cuinfo           --------------------------
	.section	.note.nv.cuinfo,"",@"SHT_NOTE"
	.sectionflags	@"SHF_NOTE_NV_CUINFO"
        /*0018*/ 	.short	0x0002
        /*001a*/ 	.short	0x005a
        /*001c*/ 	.short	0x0082
	.zero		2


//--------------------- .nv.info                  --------------------------
	.section	.nv.info,"",@"SHT_CUDA_INFO"
	.align	4


	//----- nvinfo : EIATTR_REGCOUNT
	.align		4
        /*0000*/ 	.byte	0x04, 0x2f
        /*0002*/ 	.short	(.L_15 - .L_14)
	.align		4
.L_14:
        /*0004*/ 	.word	index@(_ZN7cutlass13device_kernelINS_4gemm6kernel13GemmUniversalIN4cute5tupleIJiiiiEEENS1_10collective13CollectiveMmaINS1_34MainloopSm90TmaGmmaWarpSpecializedILi7ENS5_IJNS4_1CILi1EEESB_SB_EEENS1_32KernelTmaWarpSpecializedPingpongEEENS5_IJNSA_ILi64EEENSA_ILi128EEESG_EEENS_10tfloat32_tENS5_IJlSB_lEEESI_SJ_NS4_8TiledMMAINS4_8MMA_AtomIJNS4_4SM904GMMA30MMA_64x128x8_F32TF32TF32_SS_TNILNSN_7ScaleInE1ELSP_1EEEEEENS4_6LayoutISC_NS5_IJNSA_ILi0EEEST_ST_EEEEENS5_IJNS4_10UnderscoreESW_SW_EEEEENS4_13SM90_TMA_LOADENS4_14ComposedLayoutINS4_7SwizzleILi3ELi4ELi3EEENS4_18smem_ptr_flag_bitsILi32EEENSS_INS5_IJNSA_ILi8EEENSA_ILi32EEEEEENS5_IJS16_SB_EEEEEEEvNS4_8identityESZ_S1A_vS1B_EENS_8epilogue10collective6detail29Sm90TmaWarpSpecializedAdapterINS1E_15DefaultEpilogueISI_SJ_SJ_NS1D_6thread17LinearCombinationISI_Li1EffLNS1I_9ScaleType4KindE0ELNS_15FloatRoundStyleE2ESI_EENS1_15EpilogueDefaultEEEEEvvEEEEvNT_6ParamsE)
        /*0008*/ 	.word	0x000000a8


	//----- nvinfo : EIATTR_FRAME_SIZE
	.align		4
.L_15:
        /*000c*/ 	.byte	0x04, 0x11
        /*000e*/ 	.short	(.L_17 - .L_16)
	.align		4
.L_16:
        /*0010*/ 	.word	index@(_ZN7cutlass13device_kernelINS_4gemm6kernel13GemmUniversalIN4cute5tupleIJiiiiEEENS1_10collective13CollectiveMmaINS1_34MainloopSm90TmaGmmaWarpSpecializedILi7ENS5_IJNS4_1CILi1EEESB_SB_EEENS1_32KernelTmaWarpSpecializedPingpongEEENS5_IJNSA_ILi64EEENSA_ILi128EEESG_EEENS_10tfloat32_tENS5_IJlSB_lEEESI_SJ_NS4_8TiledMMAINS4_8MMA_AtomIJNS4_4SM904GMMA30MMA_64x128x8_F32TF32TF32_SS_TNILNSN_7ScaleInE1ELSP_1EEEEEENS4_6LayoutISC_NS5_IJNSA_ILi0EEEST_ST_EEEEENS5_IJNS4_10UnderscoreESW_SW_EEEEENS4_13SM90_TMA_LOADENS4_14ComposedLayoutINS4_7SwizzleILi3ELi4ELi3EEENS4_18smem_ptr_flag_bitsILi32EEENSS_INS5_IJNSA_ILi8EEENSA_ILi32EEEEEENS5_IJS16_SB_EEEEEEEvNS4_8identityESZ_S1A_vS1B_EENS_8epilogue10collective6detail29Sm90TmaWarpSpecializedAdapterINS1E_15DefaultEpilogueISI_SJ_SJ_NS1D_6thread17LinearCombinationISI_Li1EffLNS1I_9ScaleType4KindE0ELNS_15FloatRoundStyleE2ESI_EENS1_15EpilogueDefaultEEEEEvvEEEEvNT_6ParamsE)
        /*0014*/ 	.word	0x00000008


	//----- nvinfo : EIATTR_MIN_STACK_SIZE
	.align		4
.L_17:
        /*0018*/ 	.byte	0x04, 0x12
        /*001a*/ 	.short	(.L_19 - .L_18)
	.align		4
.L_18:
        /*001c*/ 	.word	index@(_ZN7cutlass13device_kernelINS_4gemm6kernel13GemmUniversalIN4cute5tupleIJiiiiEEENS1_10collective13CollectiveMmaINS1_34MainloopSm90TmaGmmaWarpSpecializedILi7ENS5_IJNS4_1CILi1EEESB_SB_EEENS1_32KernelTmaWarpSpecializedPingpongEEENS5_IJNSA_ILi64EEENSA_ILi128EEESG_EEENS_10tfloat32_tENS5_IJlSB_lEEESI_SJ_NS4_8TiledMMAINS4_8MMA_AtomIJNS4_4SM904GMMA30MMA_64x128x8_F32TF32TF32_SS_TNILNSN_7ScaleInE1ELSP_1EEEEEENS4_6LayoutISC_NS5_IJNSA_ILi0EEEST_ST_EEEEENS5_IJNS4_10UnderscoreESW_SW_EEEEENS4_13SM90_TMA_LOADENS4_14ComposedLayoutINS4_7SwizzleILi3ELi4ELi3EEENS4_18smem_ptr_flag_bitsILi32EEENSS_INS5_IJNSA_ILi8EEENSA_ILi32EEEEEENS5_IJS16_SB_EEEEEEEvNS4_8identityESZ_S1A_vS1B_EENS_8epilogue10collective6detail29Sm90TmaWarpSpecializedAdapterINS1E_15DefaultEpilogueISI_SJ_SJ_NS1D_6thread17LinearCombinationISI_Li1EffLNS1I_9ScaleType4KindE0ELNS_15FloatRoundStyleE2ESI_EENS1_15EpilogueDefaultEEEEEvvEEEEvNT_6ParamsE)
        /*0020*/ 	.word	0x00000008
.L_19:


//--------------------- .nv.compat                --------------------------
	.section	.nv.compat,"",@"SHT_CUDA_COMPAT_INFO"
	.align	4
        /*0000*/ 	.byte	0x02, 0x09, 0x01, 0x00, 0x02, 0x02, 0x04, 0x00, 0x02, 0x05, 0x05, 0x00, 0x03, 0x07, 0x01, 0x01
        /*0010*/ 	.byte	0x02, 0x03, 0x01, 0x00, 0x02, 0x06, 0x01, 0x00, 0x04, 0x0b, 0x08, 0x00, 0x00, 0x00, 0x00, 0x00
        /*0020*/ 	.byte	0x00, 0x00, 0x00, 0x00


//--------------------- .nv.info._ZN7cutlass13device_kernelINS_4gemm6kernel13GemmUniversalIN4cute5tupleIJiiiiEEENS1_10collective13CollectiveMmaINS1_34MainloopSm90TmaGmmaWarpSpecializedILi7ENS5_IJNS4_1CILi1EEESB_SB_EEENS1_32KernelTmaWarpSpecializedPingpongEEENS5_IJNSA_ILi64EEENSA_ILi128EEESG_EEENS_10tfloat32_tENS5_IJlSB_lEEESI_SJ_NS4_8TiledMMAINS4_8MMA_AtomIJNS4_4SM904GMMA30MMA_64x128x8_F32TF32TF32_SS_TNILNSN_7ScaleInE1ELSP_1EEEEEENS4_6LayoutISC_NS5_IJNSA_ILi0EEEST_ST_EEEEENS5_IJNS4_10UnderscoreESW_SW_EEEEENS4_13SM90_TMA_LOADENS4_14ComposedLayoutINS4_7SwizzleILi3ELi4ELi3EEENS4_18smem_ptr_flag_bitsILi32EEENSS_INS5_IJNSA_ILi8EEENSA_ILi32EEEEEENS5_IJS16_SB_EEEEEEEvNS4_8identityESZ_S1A_vS1B_EENS_8epilogue10collective6detail29Sm90TmaWarpSpecializedAdapterINS1E_15DefaultEpilogueISI_SJ_SJ_NS1D_6thread17LinearCombinationISI_Li1EffLNS1I_9ScaleType4KindE0ELNS_15FloatRoundStyleE2ESI_EENS1_15EpilogueDefaultEEEEEvvEEEEvNT_6ParamsE --------------------------
	.section	.nv.info._ZN7cutlass13device_kernelINS_4gemm6kernel13GemmUniversalIN4cute5tupleIJiiiiEEENS1_10collective13CollectiveMmaINS1_34MainloopSm90TmaGmmaWarpSpecializedILi7ENS5_IJNS4_1CILi1EEESB_SB_EEENS1_32KernelTmaWarpSpecializedPingpongEEENS5_IJNSA_ILi64EEENSA_ILi128EEESG_EEENS_10tfloat32_tENS5_IJlSB_lEEESI_SJ_NS4_8TiledMMAINS4_8MMA_AtomIJNS4_4SM904GMMA30MMA_64x128x8_F32TF32TF32_SS_TNILNSN_7ScaleInE1ELSP_1EEEEEENS4_6LayoutISC_NS5_IJNSA_ILi0EEEST_ST_EEEEENS5_IJNS4_10UnderscoreESW_SW_EEEEENS4_13SM90_TMA_LOADENS4_14ComposedLayoutINS4_7SwizzleILi3ELi4ELi3EEENS4_18smem_ptr_flag_bitsILi32EEENSS_INS5_IJNSA_ILi8EEENSA_ILi32EEEEEENS5_IJS16_SB_EEEEEEEvNS4_8identityESZ_S1A_vS1B_EENS_8epilogue10collective6detail29Sm90TmaWarpSpecializedAdapterINS1E_15DefaultEpilogueISI_SJ_SJ_NS1D_6thread17LinearCombinationISI_Li1EffLNS1I_9ScaleType4KindE0ELNS_15FloatRoundStyleE2ESI_EENS1_15EpilogueDefaultEEEEEvvEEEEvNT_6ParamsE,"",@"SHT_CUDA_INFO"
	.sectionflags	@""
	.align	4


	//----- nvinfo : EIATTR_CUDA_API_VERSION
	.align		4
        /*0000*/ 	.byte	0x04, 0x37
        /*0002*/ 	.short	(.L_21 - .L_20)
.L_20:
        /*0004*/ 	.word	0x00000082


	//----- nvinfo : EIATTR_KPARAM_INFO
	.align		4
.L_21:
        /*0008*/ 	.byte	0x04, 0x17
        /*000a*/ 	.short	(.L_23 - .L_22)
.L_22:
        /*000c*/ 	.word	0x00000000
        /*0010*/ 	.short	0x0000
        /*0012*/ 	.short	0x0070
        /*0014*/ 	.byte	0x00, 0xf0, 0x01, 0x10


	//----- nvinfo : EIATTR_SPARSE_MMA_MASK
	.align		4
.L_23:
        /*0018*/ 	.byte	0x03, 0x50
        /*001a*/ 	.short	0x0000


	//----- nvinfo : EIATTR_MAXREG_COUNT
	.align		4
        /*001c*/ 	.byte	0x03, 0x1b
        /*001e*/ 	.short	0x00a8


	//----- nvinfo : EIATTR_NUM_BARRIERS
	.align		4
        /*0020*/ 	.byte	0x02, 0x4c
        /*0022*/ 	.byte	0x01
	.zero		1


	//----- nvinfo : EIATTR_EXTERNS
	.align		4
        /*0024*/ 	.byte	0x04, 0x0f
        /*0026*/ 	.short	(.L_25 - .L_24)


	//   ....[0]....
	.align		4
.L_24:
        /*0028*/ 	.word	index@(__assertfail)


	//----- nvinfo : EIATTR_ANNOTATIONS
	.align		4
.L_25:
        /*002c*/ 	.byte	0x04, 0x55
        /*002e*/ 	.short	(.L_27 - .L_26)


	//   ....[0]....
.L_26:
        /*0030*/ 	.word	0x00000001
        /*0034*/ 	.byte	0x30, 0x0b, 0x00, 0x00, 0x01, 0x00, 0x00, 0x00, 0x70, 0x12, 0x00, 0x00, 0x01, 0x00, 0x00, 0x00
        /*0044*/ 	.byte	0xf0, 0x6b, 0x00, 0x00, 0x01, 0x00, 0x00, 0x00, 0x00, 0x7a, 0x00, 0x00


	//----- nvinfo : EIATTR_MERCURY_ISA_VERSION
	.align		4
.L_27:
        /*0050*/ 	.byte	0x03, 0x5f
        /*0052*/ 	.short	0x0101


	//----- nvinfo : EIATTR_INT_WARP_WIDE_INSTR_OFFSETS
	.align		4
        /*0054*/ 	.byte	0x04, 0x31
        /*0056*/ 	.short	(.L_29 - .L_28)


	//   ....[0]....
.L_28:
        /*0058*/ 	.word	0x00000450


	//   ....[1]....
        /*005c*/ 	.word	0x00000470


	//   ....[2]....
        /*0060*/ 	.word	0x000004f0


	//   ....[3]....
        /*0064*/ 	.word	0x00000500


	//   ....[4]....
        /*0068*/ 	.word	0x00000510


	//   ....[5]....
        /*006c*/ 	.word	0x00000530


	//   ....[6]....
        /*0070*/ 	.word	0x000005c0


	//   ....[7]....
        /*0074*/ 	.word	0x000005e0


	//----- nvinfo : EIATTR_COOP_GROUP_MASK_REGIDS
	.align		4
.L_29:
        /*0078*/ 	.byte	0x04, 0x29
        /*007a*/ 	.short	(.L_31 - .L_30)


	//   ....[0]....
.L_30:
        /*007c*/ 	.word	0xffffffff


	//   ....[1]....
        /*0080*/ 	.word	0xffffffff


	//   ....[2]....
        /*0084*/ 	.word	0xffffffff


	//   ....[3]....
        /*0088*/ 	.word	0xffffffff


	//   ....[4]....
        /*008c*/ 	.word	0xffffffff


	//   ....[5]....
        /*0090*/ 	.word	0xffffffff


	//----- nvinfo : EIATTR_COOP_GROUP_INSTR_OFFSETS
	.align		4
.L_31:
        /*0094*/ 	.byte	0x04, 0x28
        /*0096*/ 	.short	(.L_33 - .L_32)


	//   ....[0]....
.L_32:
        /*0098*/ 	.word	0x00000070


	//   ....[1]....
        /*009c*/ 	.word	0x00000080


	//   ....[2]....
        /*00a0*/ 	.word	0x00000140


	//   ....[3]....
        /*00a4*/ 	.word	0x00000330


	//   ....[4]....
        /*00a8*/ 	.word	0x00000370


	//   ....[5]....
        /*00ac*/ 	.word	0x000003b0


	//----- nvinfo : EIATTR_REG_RECONFIG
	.align		4
.L_33:
        /*00b0*/ 	.byte	0x01, 0x54
	.zero		2


	//----- nvinfo : EIATTR_SYSCALL_OFFSETS
	.align		4
        /*00b4*/ 	.byte	0x04, 0x46
        /*00b6*/ 	.short	(.L_35 - .L_34)


	//   ....[0]....
.L_34:
        /*00b8*/ 	.word	0x000016f0


	//----- nvinfo : EIATTR_MBARRIER_INSTR_OFFSETS
	.align		4
.L_35:
        /*00bc*/ 	.byte	0x04, 0x39
        /*00be*/ 	.short	(.L_37 - .L_36)


	//   ....[0]....
.L_36:
        /*00c0*/ 	.word	0x00000240
        /*00c4*/ 	.word	0x000000ff
        /*00c8*/ 	.word	0x00000000
        /*00cc*/ 	.short	0x0100
        /*00ce*/ 	.byte	0x08
	.zero		1


	//   ....[1]....
        /*00d0*/ 	.word	0x00000250
        /*00d4*/ 	.word	0x000000ff
        /*00d8*/ 	.word	0x00000038
        /*00dc*/ 	.short	0x0100
        /*00de*/ 	.byte	0x08
	.zero		1


	//   ....[2]....
        /*00e0*/ 	.word	0x00000260
        /*00e4*/ 	.word	0x000000ff
        /*00e8*/ 	.word	0x00000008
        /*00ec*/ 	.short	0x0100
        /*00ee*/ 	.byte	0x08
	.zero		1


	//   ....[3]....
        /*00f0*/ 	.word	0x00000270
        /*00f4*/ 	.word	0x000000ff
        /*00f8*/ 	.word	0x00000040
        /*00fc*/ 	.short	0x0100
        /*00fe*/ 	.byte	0x08
	.zero		1


	//   ....[4]....
        /*0100*/ 	.word	0x00000280
        /*0104*/ 	.word	0x000000ff
        /*0108*/ 	.word	0x00000010
        /*010c*/ 	.short	0x0100
        /*010e*/ 	.byte	0x08
	.zero		1


	//   ....[5]....
        /*0110*/ 	.word	0x00000290
        /*0114*/ 	.word	0x000000ff
        /*0118*/ 	.word	0x00000048
        /*011c*/ 	.short	0x0100
        /*011e*/ 	.byte	0x08
	.zero		1


	//   ....[6]....
        /*0120*/ 	.word	0x000002a0
        /*0124*/ 	.word	0x000000ff
        /*0128*/ 	.word	0x00000018
        /*012c*/ 	.short	0x0100
        /*012e*/ 	.byte	0x08
	.zero		1


	//   ....[7]....
        /*0130*/ 	.word	0x000002b0
        /*0134*/ 	.word	0x000000ff
        /*0138*/ 	.word	0x00000050
        /*013c*/ 	.short	0x0100
        /*013e*/ 	.byte	0x08
	.zero		1


	//   ....[8]....
        /*0140*/ 	.word	0x000002c0
        /*0144*/ 	.word	0x000000ff
        /*0148*/ 	.word	0x00000020
        /*014c*/ 	.short	0x0100
        /*014e*/ 	.byte	0x08
	.zero		1


	//   ....[9]....
        /*0150*/ 	.word	0x000002d0
        /*0154*/ 	.word	0x000000ff
        /*0158*/ 	.word	0x00000058
        /*015c*/ 	.short	0x0100
        /*015e*/ 	.byte	0x08
	.zero		1


	//   ....[10]....
        /*0160*/ 	.word	0x000002e0
        /*0164*/ 	.word	0x000000ff
        /*0168*/ 	.word	0x00000028
        /*016c*/ 	.short	0x0100
        /*016e*/ 	.byte	0x08
	.zero		1


	//   ....[11]....
        /*0170*/ 	.word	0x000002f0
        /*0174*/ 	.word	0x000000ff
        /*0178*/ 	.word	0x00000060
        /*017c*/ 	.short	0x0100
        /*017e*/ 	.byte	0x08
	.zero		1


	//   ....[12]....
        /*0180*/ 	.word	0x00000300
        /*0184*/ 	.word	0x000000ff
        /*0188*/ 	.word	0x00000030
        /*018c*/ 	.short	0x0100
        /*018e*/ 	.byte	0x08
	.zero		1


	//   ....[13]....
        /*0190*/ 	.word	0x00000310
        /*0194*/ 	.word	0x000000ff
        /*0198*/ 	.word	0x00000068
        /*019c*/ 	.short	0x0100
        /*019e*/ 	.byte	0x08
	.zero		1


	//   ....[14]....
        /*01a0*/ 	.word	0x00000620
        /*01a4*/ 	.word	0x000000ff
        /*01a8*/ 	.word	0x000000a0
        /*01ac*/ 	.short	0x0100
        /*01ae*/ 	.byte	0x08
	.zero		1


	//   ....[15]....
        /*01b0*/ 	.word	0x00000690
        /*01b4*/ 	.word	0x000000ff
        /*01b8*/ 	.word	0x000000a8
        /*01bc*/ 	.short	0x0100
        /*01be*/ 	.byte	0x08
	.zero		1


	//   ....[16]....
        /*01c0*/ 	.word	0x000006b0
        /*01c4*/ 	.word	0x000000ff
        /*01c8*/ 	.word	0x00000080
        /*01cc*/ 	.short	0x0100
        /*01ce*/ 	.byte	0x09
	.zero		1


	//   ....[17]....
        /*01d0*/ 	.word	0x000006c0
        /*01d4*/ 	.word	0x000000ff
        /*01d8*/ 	.word	0x00000088
        /*01dc*/ 	.short	0x0100
        /*01de*/ 	.byte	0x09
	.zero		1


	//   ....[18]....
        /*01e0*/ 	.word	0x000006d0
        /*01e4*/ 	.word	0x000000ff
        /*01e8*/ 	.word	0x00000090
        /*01ec*/ 	.short	0x0100
        /*01ee*/ 	.byte	0x09
	.zero		1


	//   ....[19]....
        /*01f0*/ 	.word	0x000006e0
        /*01f4*/ 	.word	0x000000ff
        /*01f8*/ 	.word	0x00000098
        /*01fc*/ 	.short	0x0100
        /*01fe*/ 	.byte	0x09
	.zero		1


	//   ....[20]....
        /*0200*/ 	.word	0x000015b0
        /*0204*/ 	.word	0x000000ff
        /*0208*/ 	.word	0xfffffff8
        /*020c*/ 	.short	0x010a
        /*020e*/ 	.byte	0x2b
	.zero		1


	//   ....[21]....
        /*0210*/ 	.word	0x00001770
        /*0214*/ 	.word	0x00000003
        /*0218*/ 	.word	0x00000000
        /*021c*/ 	.short	0x010a
        /*021e*/ 	.byte	0x3f
	.zero		1


	//   ....[22]....
        /*0220*/ 	.word	0x000017d0
        /*0224*/ 	.word	0x00000003
        /*0228*/ 	.word	0x00000000
        /*022c*/ 	.short	0x010a
        /*022e*/ 	.byte	0x3f
	.zero		1


	//   ....[23]....
        /*0230*/ 	.word	0x00002070
        /*0234*/ 	.word	0x000000ff
        /*0238*/ 	.word	0x00000000
        /*023c*/ 	.short	0x010a
        /*023e*/ 	.byte	0x08
	.zero		1


	//   ....[24]....
        /*0240*/ 	.word	0x000020b0
        /*0244*/ 	.word	0x000000ff
        /*0248*/ 	.word	0x00000000
        /*024c*/ 	.short	0x010a
        /*024e*/ 	.byte	0x08
	.zero		1


	//   ....[25]....
        /*0250*/ 	.word	0x00002850
        /*0254*/ 	.word	0x000000ff
        /*0258*/ 	.word	0x00000000
        /*025c*/ 	.short	0x0101
        /*025e*/ 	.byte	0x08
	.zero		1


	//   ....[26]....
        /*0260*/ 	.word	0x00002950
        /*0264*/ 	.word	0x00000003
        /*0268*/ 	.word	0x00000000
        /*026c*/ 	.short	0x0101
        /*026e*/ 	.byte	0x29
	.zero		1


	//   ....[27]....
        /*0270*/ 	.word	0x00002a40
        /*0274*/ 	.word	0x000000ff
        /*0278*/ 	.word	0x00000000
        /*027c*/ 	.short	0x0101
        /*027e*/ 	.byte	0x04
	.zero		1


	//   ....[28]....
        /*0280*/ 	.word	0x00002ab0
        /*0284*/ 	.word	0x000000ff
        /*0288*/ 	.word	0x00000008
        /*028c*/ 	.short	0x010a
        /*028e*/ 	.byte	0x2b
	.zero		1


	//   ....[29]....
        /*0290*/ 	.word	0x00006c30
        /*0294*/ 	.word	0x00000000
        /*0298*/ 	.word	0x00000000
        /*029c*/ 	.short	0x0101
        /*029e*/ 	.byte	0x29
	.zero		1


	//   ....[30]....
        /*02a0*/ 	.word	0x00007540
        /*02a4*/ 	.word	0x0000000b
        /*02a8*/ 	.word	0x00000038
        /*02ac*/ 	.short	0x010a
        /*02ae*/ 	.byte	0x3f
	.zero		1


	//   ....[31]....
        /*02b0*/ 	.word	0x00007b60
        /*02b4*/ 	.word	0x00000006
        /*02b8*/ 	.word	0x000000a8
        /*02bc*/ 	.short	0x0101
        /*02be*/ 	.byte	0x3f
	.zero		1


	//   ....[32]....
        /*02c0*/ 	.word	0x00008270
        /*02c4*/ 	.word	0x00000007
        /*02c8*/ 	.word	0x00000000
        /*02cc*/ 	.short	0x010a
        /*02ce*/ 	.byte	0x3f
	.zero		1


	//   ....[33]....
        /*02d0*/ 	.word	0x000082f0
        /*02d4*/ 	.word	0x00000006
        /*02d8*/ 	.word	0x00000000
        /*02dc*/ 	.short	0x010a
        /*02de*/ 	.byte	0x3f
	.zero		1


	//   ....[34]....
        /*02e0*/ 	.word	0x00008380
        /*02e4*/ 	.word	0x00000007
        /*02e8*/ 	.word	0x00000000
        /*02ec*/ 	.short	0x010a
        /*02ee*/ 	.byte	0x3f
	.zero		1


	//   ....[35]....
        /*02f0*/ 	.word	0x00008410
        /*02f4*/ 	.word	0x00000006
        /*02f8*/ 	.word	0x00000000
        /*02fc*/ 	.short	0x010a
        /*02fe*/ 	.byte	0x3f
	.zero		1


	//   ....[36]....
        /*0300*/ 	.word	0x000084a0
        /*0304*/ 	.word	0x00000007
        /*0308*/ 	.word	0x00000000
        /*030c*/ 	.short	0x010a
        /*030e*/ 	.byte	0x3f
	.zero		1


	//   ....[37]....
        /*0310*/ 	.word	0x00008530
        /*0314*/ 	.word	0x00000006
        /*0318*/ 	.word	0x00000000
        /*031c*/ 	.short	0x010a
        /*031e*/ 	.byte	0x3f
	.zero		1


	//   ....[38]....
        /*0320*/ 	.word	0x000085c0
        /*0324*/ 	.word	0x00000005
        /*0328*/ 	.word	0x00000000
        /*032c*/ 	.short	0x010a
        /*032e*/ 	.byte	0x3f
	.zero		1


	//   ....[39]....
        /*0330*/ 	.word	0x00008630
        /*0334*/ 	.word	0x00000003
        /*0338*/ 	.word	0xfffffff8
        /*033c*/ 	.short	0x010a
        /*033e*/ 	.byte	0x3f
	.zero		1


	//   ....[40]....
        /*0340*/ 	.word	0x00008680
        /*0344*/ 	.word	0x00000003
        /*0348*/ 	.word	0x00000000
        /*034c*/ 	.short	0x010a
        /*034e*/ 	.byte	0x3f
	.zero		1


	//   ....[41]....
        /*0350*/ 	.word	0x000086e0
        /*0354*/ 	.word	0x00000004
        /*0358*/ 	.word	0x00000000
        /*035c*/ 	.short	0x010a
        /*035e*/ 	.byte	0x3f
	.zero		1


	//   ....[42]....
        /*0360*/ 	.word	0x00008740
        /*0364*/ 	.word	0x00000003
        /*0368*/ 	.word	0x00000008
        /*036c*/ 	.short	0x010a
        /*036e*/ 	.byte	0x3f
	.zero		1


	//   ....[43]....
        /*0370*/ 	.word	0x00008810
        /*0374*/ 	.word	0x0000000b
        /*0378*/ 	.word	0x00000038
        /*037c*/ 	.short	0x010a
        /*037e*/ 	.byte	0x3f
	.zero		1


	//   ....[44]....
        /*0380*/ 	.word	0x000088e0
        /*0384*/ 	.word	0x00000007
        /*0388*/ 	.word	0x00000000
        /*038c*/ 	.short	0x010a
        /*038e*/ 	.byte	0x3f
	.zero		1


	//   ....[45]....
        /*0390*/ 	.word	0x00008930
        /*0394*/ 	.word	0x00000006
        /*0398*/ 	.word	0x00000000
        /*039c*/ 	.short	0x010a
        /*039e*/ 	.byte	0x3f
	.zero		1


	//   ....[46]....
        /*03a0*/ 	.word	0x00008980
        /*03a4*/ 	.word	0x00000007
        /*03a8*/ 	.word	0x00000000
        /*03ac*/ 	.short	0x010a
        /*03ae*/ 	.byte	0x3f
	.zero		1


	//   ....[47]....
        /*03b0*/ 	.word	0x000089d0
        /*03b4*/ 	.word	0x00000006
        /*03b8*/ 	.word	0x00000000
        /*03bc*/ 	.short	0x010a
        /*03be*/ 	.byte	0x3f
	.zero		1


	//   ....[48]....
        /*03c0*/ 	.word	0x00008a20
        /*03c4*/ 	.word	0x00000007
        /*03c8*/ 	.word	0x00000000
        /*03cc*/ 	.short	0x010a
        /*03ce*/ 	.byte	0x3f
	.zero		1


	//   ....[49]....
        /*03d0*/ 	.word	0x00008a70
        /*03d4*/ 	.word	0x00000006
        /*03d8*/ 	.word	0x00000000
        /*03dc*/ 	.short	0x010a
        /*03de*/ 	.byte	0x3f
	.zero		1


	//----- nvinfo : EIATTR_NUM_MBARRIERS
	.align		4
.L_37:
        /*03e0*/ 	.byte	0x03, 0x38
        /*03e2*/ 	.short	0x0014


	//----- nvinfo : EIATTR_EXIT_INSTR_OFFSETS
	.align		4
        /*03e4*/ 	.byte	0x04, 0x1c
        /*03e6*/ 	.short	(.L_39 - .L_38)


	//   ....[0]....
.L_38:
        /*03e8*/ 	.word	0x00001200


	//   ....[1]....
        /*03ec*/ 	.word	0x00001260


	//   ....[2]....
        /*03f0*/ 	.word	0x00007270


	//   ....[3]....
        /*03f4*/ 	.word	0x000072a0


	//   ....[4]....
        /*03f8*/ 	.word	0x00008610


	//----- nvinfo : EIATTR_MAX_THREADS
	.align		4
.L_39:
        /*03fc*/ 	.byte	0x04, 0x05
        /*03fe*/ 	.short	(.L_41 - .L_40)
.L_40:
        /*0400*/ 	.word	0x00000180
        /*0404*/ 	.word	0x00000001
        /*0408*/ 	.word	0x00000001


	//----- nvinfo : EIATTR_CRS_STACK_SIZE
	.align		4
.L_41:
        /*040c*/ 	.byte	0x04, 0x1e
        /*040e*/ 	.short	(.L_43 - .L_42)
.L_42:
        /*0410*/ 	.word	0x00000000


	//----- nvinfo : EIATTR_CBANK_PARAM_SIZE
	.align		4
.L_43:
        /*0414*/ 	.byte	0x03, 0x19
        /*0416*/ 	.short	0x0470


	//----- nvinfo : EIATTR_PARAM_CBANK
	.align		4
        /*0418*/ 	.byte	0x04, 0x0a
        /*041a*/ 	.short	(.L_45 - .L_44)
	.align		4
.L_44:
        /*041c*/ 	.word	index@(.nv.constant0._ZN7cutlass13device_kernelINS_4gemm6kernel13GemmUniversalIN4cute5tupleIJiiiiEEENS1_10collective13CollectiveMmaINS1_34MainloopSm90TmaGmmaWarpSpecializedILi7ENS5_IJNS4_1CILi1EEESB_SB_EEENS1_32KernelTmaWarpSpecializedPingpongEEENS5_IJNSA_ILi64EEENSA_ILi128EEESG_EEENS_10tfloat32_tENS5_IJlSB_lEEESI_SJ_NS4_8TiledMMAINS4_8MMA_AtomIJNS4_4SM904GMMA30MMA_64x128x8_F32TF32TF32_SS_TNILNSN_7ScaleInE1ELSP_1EEEEEENS4_6LayoutISC_NS5_IJNSA_ILi0EEEST_ST_EEEEENS5_IJNS4_10UnderscoreESW_SW_EEEEENS4_13SM90_TMA_LOADENS4_14ComposedLayoutINS4_7SwizzleILi3ELi4ELi3EEENS4_18smem_ptr_flag_bitsILi32EEENSS_INS5_IJNSA_ILi8EEENSA_ILi32EEEEEENS5_IJS16_SB_EEEEEEEvNS4_8identityESZ_S1A_vS1B_EENS_8epilogue10collective6detail29Sm90TmaWarpSpecializedAdapterINS1E_15DefaultEpilogueISI_SJ_SJ_NS1D_6thread17LinearCombinationISI_Li1EffLNS1I_9ScaleType4KindE0ELNS_15FloatRoundStyleE2ESI_EENS1_15EpilogueDefaultEEEEEvvEEEEvNT_6ParamsE)
        /*0420*/ 	.short	0x0210
        /*0422*/ 	.short	0x0470


	//----- nvinfo : EIATTR_SW_WAR
	.align		4
.L_45:
        /*0424*/ 	.byte	0x04, 0x36
        /*0426*/ 	.short	(.L_47 - .L_46)
.L_46:
        /*0428*/ 	.word	0x00000008
.L_47:


//--------------------- .nv.callgraph             --------------------------
	.section	.nv.callgraph,"",@"SHT_CUDA_CALLGRAPH"
	.align	4
	.sectionentsize	8
	.align		4
        /*0000*/ 	.word	0x00000000
	.align		4
        /*0004*/ 	.word	0xffffffff
	.align		4
        /*0008*/ 	.word	index@(_ZN7cutlass13device_kernelINS_4gemm6kernel13GemmUniversalIN4cute5tupleIJiiiiEEENS1_10collective13CollectiveMmaINS1_34MainloopSm90TmaGmmaWarpSpecializedILi7ENS5_IJNS4_1CILi1EEESB_SB_EEENS1_32KernelTmaWarpSpecializedPingpongEEENS5_IJNSA_ILi64EEENSA_ILi128EEESG_EEENS_10tfloat32_tENS5_IJlSB_lEEESI_SJ_NS4_8TiledMMAINS4_8MMA_AtomIJNS4_4SM904GMMA30MMA_64x128x8_F32TF32TF32_SS_TNILNSN_7ScaleInE1ELSP_1EEEEEENS4_6LayoutISC_NS5_IJNSA_ILi0EEEST_ST_EEEEENS5_IJNS4_10UnderscoreESW_SW_EEEEENS4_13SM90_TMA_LOADENS4_14ComposedLayoutINS4_7SwizzleILi3ELi4ELi3EEENS4_18smem_ptr_flag_bitsILi32EEENSS_INS5_IJNSA_ILi8EEENSA_ILi32EEEEEENS5_IJS16_SB_EEEEEEEvNS4_8identityESZ_S1A_vS1B_EENS_8epilogue10collective6detail29Sm90TmaWarpSpecializedAdapterINS1E_15DefaultEpilogueISI_SJ_SJ_NS1D_6thread17LinearCombinationISI_Li1EffLNS1I_9ScaleType4KindE0ELNS_15FloatRoundStyleE2ESI_EENS1_15EpilogueDefaultEEEEEvvEEEEvNT_6ParamsE)
	.align		4
        /*000c*/ 	.word	index@(__assertfail)
	.align		4
        /*0010*/ 	.word	0x00000000
	.align		4
        /*0014*/ 	.word	0xfffffffe
	.align		4
        /*0018*/ 	.word	0x00000000
	.align		4
        /*001c*/ 	.word	0xfffffffd
	.align		4
        /*0020*/ 	.word	0x00000000
	.align		4
        /*0024*/ 	.word	0xfffffffc


//--------------------- .nv.constant4             --------------------------
	.section	.nv.constant4,"a",@progbits
	.align	8
	.align		8
.nv.constant4:
        /*0000*/ 	.dword	__assertfail
	.align		8
        /*0008*/ 	.dword	__unnamed_1
	.align		8
        /*0010*/ 	.dword	_ZN40_INTERNAL_8974249f_4_k_cu_7e86ce6c_243774cuda3std3__45__cpo5beginE
	.align		8
        /*0018*/ 	.dword	_ZN40_INTERNAL_8974249f_4_k_cu_7e86ce6c_243774cuda3std3__45__cpo3endE
	.align		8
        /*0020*/ 	.dword	_ZN40_INTERNAL_8974249f_4_k_cu_7e86ce6c_243774cuda3std3__45__cpo6cbeginE
	.align		8
        /*0028*/ 	.dword	_ZN40_INTERNAL_8974249f_4_k_cu_7e86ce6c_243774cuda3std3__45__cpo4cendE
	.align		8
        /*0030*/ 	.dword	_ZN40_INTERNAL_8974249f_4_k_cu_7e86ce6c_243774cuda3std3__442_GLOBAL__N__8974249f_4_k_cu_7e86ce6c_243776ignoreE
	.align		8
        /*0038*/ 	.dword	_ZN40_INTERNAL_8974249f_4_k_cu_7e86ce6c_243774cuda3std3__419piecewise_constructE
	.align		8
        /*0040*/ 	.dword	_ZN40_INTERNAL_8974249f_4_k_cu_7e86ce6c_243774cuda3std3__48in_placeE
	.align		8
        /*0048*/ 	.dword	_ZN40_INTERNAL_8974249f_4_k_cu_7e86ce6c_243774cuda3std6ranges3__45__cpo4swapE
	.align		8
        /*0050*/ 	.dword	_ZN40_INTERNAL_8974249f_4_k_cu_7e86ce6c_243774cuda3std6ranges3__45__cpo9iter_moveE
	.align		8
        /*0058*/ 	.dword	_ZN40_INTERNAL_8974249f_4_k_cu_7e86ce6c_243774cute7productE
	.align		8
        /*0060*/ 	.dword	_ZN40_INTERNAL_8974249f_4_k_cu_7e86ce6c_243774cute1_E
	.align		8
        /*0068*/ 	.dword	$str$22
	.align		8
        /*0070*/ 	.dword	$str$23


//--------------------- .text._ZN7cutlass13device_kernelINS_4gemm6kernel13GemmUniversalIN4cute5tupleIJiiiiEEENS1_10collective13CollectiveMmaINS1_34MainloopSm90TmaGmmaWarpSpecializedILi7ENS5_IJNS4_1CILi1EEESB_SB_EEENS1_32KernelTmaWarpSpecializedPingpongEEENS5_IJNSA_ILi64EEENSA_ILi128EEESG_EEENS_10tfloat32_tENS5_IJlSB_lEEESI_SJ_NS4_8TiledMMAINS4_8MMA_AtomIJNS4_4SM904GMMA30MMA_64x128x8_F32TF32TF32_SS_TNILNSN_7ScaleInE1ELSP_1EEEEEENS4_6LayoutISC_NS5_IJNSA_ILi0EEEST_ST_EEEEENS5_IJNS4_10UnderscoreESW_SW_EEEEENS4_13SM90_TMA_LOADENS4_14ComposedLayoutINS4_7SwizzleILi3ELi4ELi3EEENS4_18smem_ptr_flag_bitsILi32EEENSS_INS5_IJNSA_ILi8EEENSA_ILi32EEEEEENS5_IJS16_SB_EEEEEEEvNS4_8identityESZ_S1A_vS1B_EENS_8epilogue10collective6detail29Sm90TmaWarpSpecializedAdapterINS1E_15DefaultEpilogueISI_SJ_SJ_NS1D_6thread17LinearCombinationISI_Li1EffLNS1I_9ScaleType4KindE0ELNS_15FloatRoundStyleE2ESI_EENS1_15EpilogueDefaultEEEEEvvEEEEvNT_6ParamsE --------------------------
	.section	.text._ZN7cutlass13device_kernelINS_4gemm6kernel13GemmUniversalIN4cute5tupleIJiiiiEEENS1_10collective13CollectiveMmaINS1_34MainloopSm90TmaGmmaWarpSpecializedILi7ENS5_IJNS4_1CILi1EEESB_SB_EEENS1_32KernelTmaWarpSpecializedPingpongEEENS5_IJNSA_ILi64EEENSA_ILi128EEESG_EEENS_10tfloat32_tENS5_IJlSB_lEEESI_SJ_NS4_8TiledMMAINS4_8MMA_AtomIJNS4_4SM904GMMA30MMA_64x128x8_F32TF32TF32_SS_TNILNSN_7ScaleInE1ELSP_1EEEEEENS4_6LayoutISC_NS5_IJNSA_ILi0EEEST_ST_EEEEENS5_IJNS4_10UnderscoreESW_SW_EEEEENS4_13SM90_TMA_LOADENS4_14ComposedLayoutINS4_7SwizzleILi3ELi4ELi3EEENS4_18smem_ptr_flag_bitsILi32EEENSS_INS5_IJNSA_ILi8EEENSA_ILi32EEEEEENS5_IJS16_SB_EEEEEEEvNS4_8identityESZ_S1A_vS1B_EENS_8epilogue10collective6detail29Sm90TmaWarpSpecializedAdapterINS1E_15DefaultEpilogueISI_SJ_SJ_NS1D_6thread17LinearCombinationISI_Li1EffLNS1I_9ScaleType4KindE0ELNS_15FloatRoundStyleE2ESI_EENS1_15EpilogueDefaultEEEEEvvEEEEvNT_6ParamsE,"ax",@progbits
	.align	128
.text._ZN7cutlass13device_kernelINS_4gemm6kernel13GemmUniversalIN4cute5tupleIJiiiiEEENS1_10collective13CollectiveMmaINS1_34MainloopSm90TmaGmmaWarpSpecializedILi7ENS5_IJNS4_1CILi1EEESB_SB_EEENS1_32KernelTmaWarpSpecializedPingpongEEENS5_IJNSA_ILi64EEENSA_ILi128EEESG_EEENS_10tfloat32_tENS5_IJlSB_lEEESI_SJ_NS4_8TiledMMAINS4_8MMA_AtomIJNS4_4SM904GMMA30MMA_64x128x8_F32TF32TF32_SS_TNILNSN_7ScaleInE1ELSP_1EEEEEENS4_6LayoutISC_NS5_IJNSA_ILi0EEEST_ST_EEEEENS5_IJNS4_10UnderscoreESW_SW_EEEEENS4_13SM90_TMA_LOADENS4_14ComposedLayoutINS4_7SwizzleILi3ELi4ELi3EEENS4_18smem_ptr_flag_bitsILi32EEENSS_INS5_IJNSA_ILi8EEENSA_ILi32EEEEEENS5_IJS16_SB_EEEEEEEvNS4_8identityESZ_S1A_vS1B_EENS_8epilogue10collective6detail29Sm90TmaWarpSpecializedAdapterINS1E_15DefaultEpilogueISI_SJ_SJ_NS1D_6thread17LinearCombinationISI_Li1EffLNS1I_9ScaleType4KindE0ELNS_15FloatRoundStyleE2ESI_EENS1_15EpilogueDefaultEEEEEvvEEEEvNT_6ParamsE:
        .type           _ZN7cutlass13device_kernelINS_4gemm6kernel13GemmUniversalIN4cute5tupleIJiiiiEEENS1_10collective13CollectiveMmaINS1_34MainloopSm90TmaGmmaWarpSpecializedILi7ENS5_IJNS4_1CILi1EEESB_SB_EEENS1_32KernelTmaWarpSpecializedPingpongEEENS5_IJNSA_ILi64EEENSA_ILi128EEESG_EEENS_10tfloat32_tENS5_IJlSB_lEEESI_SJ_NS4_8TiledMMAINS4_8MMA_AtomIJNS4_4SM904GMMA30MMA_64x128x8_F32TF32TF32_SS_TNILNSN_7ScaleInE1ELSP_1EEEEEENS4_6LayoutISC_NS5_IJNSA_ILi0EEEST_ST_EEEEENS5_IJNS4_10UnderscoreESW_SW_EEEEENS4_13SM90_TMA_LOADENS4_14ComposedLayoutINS4_7SwizzleILi3ELi4ELi3EEENS4_18smem_ptr_flag_bitsILi32EEENSS_INS5_IJNSA_ILi8EEENSA_ILi32EEEEEENS5_IJS16_SB_EEEEEEEvNS4_8identityESZ_S1A_vS1B_EENS_8epilogue10collective6detail29Sm90TmaWarpSpecializedAdapterINS1E_15DefaultEpilogueISI_SJ_SJ_NS1D_6thread17LinearCombinationISI_Li1EffLNS1I_9ScaleType4KindE0ELNS_15FloatRoundStyleE2ESI_EENS1_15EpilogueDefaultEEEEEvvEEEEvNT_6ParamsE,@function
        .size           _ZN7cutlass13device_kernelINS_4gemm6kernel13GemmUniversalIN4cute5tupleIJiiiiEEENS1_10collective13CollectiveMmaINS1_34MainloopSm90TmaGmmaWarpSpecializedILi7ENS5_IJNS4_1CILi1EEESB_SB_EEENS1_32KernelTmaWarpSpecializedPingpongEEENS5_IJNSA_ILi64EEENSA_ILi128EEESG_EEENS_10tfloat32_tENS5_IJlSB_lEEESI_SJ_NS4_8TiledMMAINS4_8MMA_AtomIJNS4_4SM904GMMA30MMA_64x128x8_F32TF32TF32_SS_TNILNSN_7ScaleInE1ELSP_1EEEEEENS4_6LayoutISC_NS5_IJNSA_ILi0EEEST_ST_EEEEENS5_IJNS4_10UnderscoreESW_SW_EEEEENS4_13SM90_TMA_LOADENS4_14ComposedLayoutINS4_7SwizzleILi3ELi4ELi3EEENS4_18smem_ptr_flag_bitsILi32EEENSS_INS5_IJNSA_ILi8EEENSA_ILi32EEEEEENS5_IJS16_SB_EEEEEEEvNS4_8identityESZ_S1A_vS1B_EENS_8epilogue10collective6detail29Sm90TmaWarpSpecializedAdapterINS1E_15DefaultEpilogueISI_SJ_SJ_NS1D_6thread17LinearCombinationISI_Li1EffLNS1I_9ScaleType4KindE0ELNS_15FloatRoundStyleE2ESI_EENS1_15EpilogueDefaultEEEEEvvEEEEvNT_6ParamsE,(.L_x_203 - _ZN7cutlass13device_kernelINS_4gemm6kernel13GemmUniversalIN4cute5tupleIJiiiiEEENS1_10collective13CollectiveMmaINS1_34MainloopSm90TmaGmmaWarpSpecializedILi7ENS5_IJNS4_1CILi1EEESB_SB_EEENS1_32KernelTmaWarpSpecializedPingpongEEENS5_IJNSA_ILi64EEENSA_ILi128EEESG_EEENS_10tfloat32_tENS5_IJlSB_lEEESI_SJ_NS4_8TiledMMAINS4_8MMA_AtomIJNS4_4SM904GMMA30MMA_64x128x8_F32TF32TF32_SS_TNILNSN_7ScaleInE1ELSP_1EEEEEENS4_6LayoutISC_NS5_IJNSA_ILi0EEEST_ST_EEEEENS5_IJNS4_10UnderscoreESW_SW_EEEEENS4_13SM90_TMA_LOADENS4_14ComposedLayoutINS4_7SwizzleILi3ELi4ELi3EEENS4_18smem_ptr_flag_bitsILi32EEENSS_INS5_IJNSA_ILi8EEENSA_ILi32EEEEEENS5_IJS16_SB_EEEEEEEvNS4_8identityESZ_S1A_vS1B_EENS_8epilogue10collective6detail29Sm90TmaWarpSpecializedAdapterINS1E_15DefaultEpilogueISI_SJ_SJ_NS1D_6thread17LinearCombinationISI_Li1EffLNS1I_9ScaleType4KindE0ELNS_15FloatRoundStyleE2ESI_EENS1_15EpilogueDefaultEEEEEvvEEEEvNT_6ParamsE)
        .other          _ZN7cutlass13device_kernelINS_4gemm6kernel13GemmUniversalIN4cute5tupleIJiiiiEEENS1_10collective13CollectiveMmaINS1_34MainloopSm90TmaGmmaWarpSpecializedILi7ENS5_IJNS4_1CILi1EEESB_SB_EEENS1_32KernelTmaWarpSpecializedPingpongEEENS5_IJNSA_ILi64EEENSA_ILi128EEESG_EEENS_10tfloat32_tENS5_IJlSB_lEEESI_SJ_NS4_8TiledMMAINS4_8MMA_AtomIJNS4_4SM904GMMA30MMA_64x128x8_F32TF32TF32_SS_TNILNSN_7ScaleInE1ELSP_1EEEEEENS4_6LayoutISC_NS5_IJNSA_ILi0EEEST_ST_EEEEENS5_IJNS4_10UnderscoreESW_SW_EEEEENS4_13SM90_TMA_LOADENS4_14ComposedLayoutINS4_7SwizzleILi3ELi4ELi3EEENS4_18smem_ptr_flag_bitsILi32EEENSS_INS5_IJNSA_ILi8EEENSA_ILi32EEEEEENS5_IJS16_SB_EEEEEEEvNS4_8identityESZ_S1A_vS1B_EENS_8epilogue10collective6detail29Sm90TmaWarpSpecializedAdapterINS1E_15DefaultEpilogueISI_SJ_SJ_NS1D_6thread17LinearCombinationISI_Li1EffLNS1I_9ScaleType4KindE0ELNS_15FloatRoundStyleE2ESI_EENS1_15EpilogueDefaultEEEEEvvEEEEvNT_6ParamsE,@"STO_CUDA_ENTRY STV_DEFAULT"
_ZN7cutlass13device_kernelINS_4gemm6kernel13GemmUniversalIN4cute5tupleIJiiiiEEENS1_10collective13CollectiveMmaINS1_34MainloopSm90TmaGmmaWarpSpecializedILi7ENS5_IJNS4_1CILi1EEESB_SB_EEENS1_32KernelTmaWarpSpecializedPingpongEEENS5_IJNSA_ILi64EEENSA_ILi128EEESG_EEENS_10tfloat32_tENS5_IJlSB_lEEESI_SJ_NS4_8TiledMMAINS4_8MMA_AtomIJNS4_4SM904GMMA30MMA_64x128x8_F32TF32TF32_SS_TNILNSN_7ScaleInE1ELSP_1EEEEEENS4_6LayoutISC_NS5_IJNSA_ILi0EEEST_ST_EEEEENS5_IJNS4_10UnderscoreESW_SW_EEEEENS4_13SM90_TMA_LOADENS4_14ComposedLayoutINS4_7SwizzleILi3ELi4ELi3EEENS4_18smem_ptr_flag_bitsILi32EEENSS_INS5_IJNSA_ILi8EEENSA_ILi32EEEEEENS5_IJS16_SB_EEEEEEEvNS4_8identityESZ_S1A_vS1B_EENS_8epilogue10collective6detail29Sm90TmaWarpSpecializedAdapterINS1E_15DefaultEpilogueISI_SJ_SJ_NS1D_6thread17LinearCombinationISI_Li1EffLNS1I_9ScaleType4KindE0ELNS_15FloatRoundStyleE2ESI_EENS1_15EpilogueDefaultEEEEEvvEEEEvNT_6ParamsE:
[----:B------:R-:W0:Y:S02]  /*0000*/  LDC R1, c[0x0][0x28] ;  /* 0x00000a00ff017b82 */ /* 0x000e240000000800 */
[----:B0-----:R-:W-:Y:S01]  /*0010*/  VIADD R1, R1, 0xfffffff8 ;  /* 0xfffffff801017836 */ /* 0x001fe20000000000 */
[----:B------:R-:W0:Y:S01]  /*0020*/  S2R R4, SR_TID.X ;  /* 0x0000000000047919 */ /* 0x000e220000002100 */
[----:B------:R-:W-:Y:S01]  /*0030*/  ELECT P0, URZ, PT ;  /* 0x00000000003f782f */ /* 0x000fe20003800000 */
[----:B------:R-:W-:Y:S01]  /*0040*/  BSSY B0, `(.L_x_0) ;  /* 0x000000f000007945 */ /* 0x000fe20003800000 */
[--C-:B0-----:R-:W-:Y:S02]  /*0050*/  SHF.R.U32.HI R0, RZ, 0x5, R4.reuse ;  /* 0x00000005ff007819 */ /* 0x101fe40000011604 */
[----:B------:R-:W-:-:S03]  /*0060*/  SHF.R.U32.HI R5, RZ, 0x7, R4 ;  /* 0x00000007ff057819 */ /* 0x000fc60000011604 */
[----:B------:R-:W0:Y:S04]  /*0070*/  SHFL.IDX PT, R2, R0, RZ, 0x1f ;  /* 0x00001fff00027589 */ /* 0x000e2800000e0000 */
[----:B------:R1:W2:Y:S01]  /*0080*/  SHFL.IDX PT, R7, R5, RZ, 0x1f ;  /* 0x00001fff05077589 */ /* 0x0002a200000e0000 */
[----:B0-----:R-:W-:-:S13]  /*0090*/  ISETP.NE.OR P0, PT, R2, RZ, !P0 ;  /* 0x000000ff0200720c */ /* 0x001fda0004705670 */
[----:B-12---:R-:W-:Y:S05]  /*00a0*/  @P0 BRA `(.L_x_1) ;  /* 0x0000000000200947 */ /* 0x006fea0003800000 */
[----:B------:R-:W-:Y:S02]  /*00b0*/  ULDC.64 UR4, c[0x0][0x198] ;  /* 0x0000660000047ab9 */ /* 0x000fe40000000a00 */
[----:B------:R-:W-:Y:S02]  /*00c0*/  UIADD3 UR6, UP0, UR4, 0xf0, URZ ;  /* 0x000000f004067890 */ /* 0x000fe4000ff1e03f */
[----:B------:R-:W-:Y:S02]  /*00d0*/  UIADD3 UR4, UP1, UR4, 0x1f0, URZ ;  /* 0x000001f004047890 */ /* 0x000fe4000ff3e03f */
[----:B------:R-:W-:Y:S02]  /*00e0*/  UIADD3.X UR7, URZ, UR5, URZ, UP0, !UPT ;  /* 0x000000053f077290 */ /* 0x000fe400087fe43f */
[----:B------:R-:W-:-:S07]  /*00f0*/  UIADD3.X UR5, URZ, UR5, URZ, UP1, !UPT ;  /* 0x000000053f057290 */ /* 0x000fce0008ffe43f */
[----:B------:R0:W-:Y:S02]  /*0100*/  UTMACCTL.PF [UR6] ;  /* 0x00000000060079b9 */ /* 0x0001e40008040000 */
[----:B------:R0:W-:Y:S02]  /*0110*/  UTMACCTL.PF [UR4] ;  /* 0x00000000040079b9 */ /* 0x0001e40008040000 */
[----:B0-----:R-:W-:Y:S01]  /*0120*/  NOP ;  /* 0x0000000000007918 */ /* 0x001fe20000000000 */
.L_x_1:
[----:B------:R-:W-:Y:S05]  /*0130*/  BSYNC B0 ;  /* 0x0000000000007941 */ /* 0x000fea0003800000 */
.L_x_0:
[----:B------:R-:W0:Y:S02]  /*0140*/  SHFL.IDX PT, R3, R0, RZ, 0x1f ;  /* 0x00001fff00037589 */ /* 0x000e2400000e0000 */
[----:B0-----:R-:W-:-:S13]  /*0150*/  ISETP.NE.AND P0, PT, R3, RZ, PT ;  /* 0x000000ff0300720c */ /* 0x001fda0003f05270 */
[----:B------:R-:W-:Y:S05]  /*0160*/  @P0 BRA `(.L_x_2) ;  /* 0x0000000000700947 */ /* 0x000fea0003800000 */
[----:B------:R-:W0:Y:S01]  /*0170*/  S2UR UR8, SR_CgaCtaId ;  /* 0x00000000000879c3 */ /* 0x000e220000008800 */
[----:B------:R-:W-:Y:S01]  /*0180*/  UMOV UR4, 0x400 ;  /* 0x0000040000047882 */ /* 0x000fe20000000000 */
[----:B------:R-:W-:Y:S01]  /*0190*/  UMOV UR5, 0x1 ;  /* 0x0000000100057882 */ /* 0x000fe20000000000 */
[----:B------:R-:W-:Y:S01]  /*01a0*/  UMOV UR6, 0x80 ;  /* 0x0000008000067882 */ /* 0x000fe20000000000 */
[----:B------:R-:W-:Y:S01]  /*01b0*/  ELECT P0, URZ, PT ;  /* 0x00000000003f782f */ /* 0x000fe20003800000 */
[----:B------:R-:W-:-:S04]  /*01c0*/  UIADD3 UR6, -UR6, 0x100000, URZ ;  /* 0x0010000006067890 */ /* 0x000fc8000fffe13f */
[----:B------:R-:W-:Y:S02]  /*01d0*/  USHF.L.U32 UR7, UR6, 0xb, URZ ;  /* 0x0000000b06077899 */ /* 0x000fe4000800063f */
[----:B------:R-:W-:Y:S02]  /*01e0*/  USHF.L.U32 UR6, UR6, 0x1, URZ ;  /* 0x0000000106067899 */ /* 0x000fe4000800063f */
[----:B0-----:R-:W-:Y:S02]  /*01f0*/  ULEA UR8, UR8, UR4, 0x18 ;  /* 0x0000000408087291 */ /* 0x001fe4000f8ec03f */
[----:B------:R-:W-:-:S04]  /*0200*/  UIADD3 UR4, -UR5, 0x100000, URZ ;  /* 0x0010000005047890 */ /* 0x000fc8000fffe13f */
[----:B------:R-:W-:Y:S02]  /*0210*/  USHF.L.U32 UR5, UR4, 0xb, URZ ;  /* 0x0000000b04057899 */ /* 0x000fe4000800063f */
[----:B------:R-:W-:Y:S01]  /*0220*/  USHF.L.U32 UR4, UR4, 0x1, URZ ;  /* 0x0000000104047899 */ /* 0x000fe2000800063f */
[----:B------:R-:W0:Y:S11]  /*0230*/  FENCE.VIEW.ASYNC.S ;  /* 0x00000000000073c6 */ /* 0x000e360000000000 */
[----:B0-----:R0:W1:Y:S01]  /*0240*/  SYNCS.EXCH.64 URZ, [UR8], UR4 ;  /* 0x00000004083f75b2 */ /* 0x0010620008000100 */
[----:B------:R0:W2:Y:S01]  /*0250*/  SYNCS.EXCH.64 URZ, [UR8+0x38], UR6 ;  /* 0x00003806083f75b2 */ /* 0x0000a20008000100 */
[----:B------:R0:W3:Y:S01]  /*0260*/  SYNCS.EXCH.64 URZ, [UR8+0x8], UR4 ;  /* 0x00000804083f75b2 */ /* 0x0000e20008000100 */
[----:B------:R0:W4:Y:S01]  /*0270*/  SYNCS.EXCH.64 URZ, [UR8+0x40], UR6 ;  /* 0x00004006083f75b2 */ /* 0x0001220008000100 */
[----:B------:R0:W0:Y:S01]  /*0280*/  SYNCS.EXCH.64 URZ, [UR8+0x10], UR4 ;  /* 0x00001004083f75b2 */ /* 0x0000220008000100 */
        /* <DEDUP_REMOVED lines=9> */
[----:B------:R-:W-:Y:S01]  /*0320*/  NOP ;  /* 0x0000000000007918 */ /* 0x000fe20000000000 */
.L_x_2:
[----:B------:R-:W5:Y:S01]  /*0330*/  SHFL.IDX PT, R6, R0, RZ, 0x1f ;  /* 0x00001fff00067589 */ /* 0x000f6200000e0000 */
[----:B------:R-:W-:Y:S01]  /*0340*/  ELECT P0, URZ, PT ;  /* 0x00000000003f782f */ /* 0x000fe20003800000 */
[----:B------:R-:W-:Y:S01]  /*0350*/  NOP ;  /* 0x0000000000007918 */ /* 0x000fe20000000000 */
[----:B------:R-:W-:Y:S01]  /*0360*/  ELECT P1, URZ, PT ;  /* 0x00000000003f782f */ /* 0x000fe20003820000 */
[----:B------:R-:W1:Y:S01]  /*0370*/  SHFL.IDX PT, R3, R0, RZ, 0x1f ;  /* 0x00001fff00037589 */ /* 0x000e6200000e0000 */
[----:B0-----:R-:W-:Y:S01]  /*0380*/  UMOV UR4, 0x20 ;  /* 0x0000002000047882 */ /* 0x001fe20000000000 */
[----:B------:R-:W-:Y:S01]  /*0390*/  UMOV UR11, 0x80 ;  /* 0x00000080000b7882 */ /* 0x000fe20000000000 */
[----:B------:R-:W-:Y:S01]  /*03a0*/  NOP ;  /* 0x0000000000007918 */ /* 0x000fe20000000000 */
[----:B------:R-:W0:Y:S01]  /*03b0*/  SHFL.IDX PT, R5, R5, RZ, 0x1f ;  /* 0x00001fff05057589 */ /* 0x000e2200000e0000 */
[C---:B------:R-:W-:Y:S01]  /*03c0*/  VIADD R31, R7.reuse, 0xffffffff ;  /* 0xffffffff071f7836 */ /* 0x040fe20000000000 */
[----:B------:R-:W-:Y:S01]  /*03d0*/  ULDC.64 UR46, c[0x0][0x208] ;  /* 0x00008200002e7ab9 */ /* 0x000fe20000000a00 */
[----:B------:R-:W-:-:S03]  /*03e0*/  ISETP.NE.AND P2, PT, R7, RZ, PT ;  /* 0x000000ff0700720c */ /* 0x000fc60003f45270 */
[----:B------:R-:W-:Y:S02]  /*03f0*/  ISETP.GE.U32.AND P3, PT, R31, 0x2, PT ;  /* 0x000000021f00780c */ /* 0x000fe40003f66070 */
[----:B-----5:R-:W-:Y:S02]  /*0400*/  ISETP.NE.OR P0, PT, R6, RZ, !P0 ;  /* 0x000000ff0600720c */ /* 0x020fe40004705670 */
[----:B-1----:R-:W-:Y:S02]  /*0410*/  ISETP.NE.OR P1, PT, R3, RZ, !P1 ;  /* 0x000000ff0300720c */ /* 0x002fe40004f25670 */
[----:B------:R-:W-:Y:S02]  /*0420*/  SHF.R.S32.HI R3, RZ, 0x1f, R2 ;  /* 0x0000001fff037819 */ /* 0x000fe40000011402 */
[----:B0-----:R-:W-:Y:S02]  /*0430*/  R2UR UR43, R5 ;  /* 0x00000000052b72ca */ /* 0x001fe400000e0000 */
[----:B------:R-:W-:-:S05]  /*0440*/  LEA.HI R3, R3, R2, RZ, 0x2 ;  /* 0x0000000203037211 */ /* 0x000fca00078f10ff */
[----:B------:R-:W-:Y:S01]  /*0450*/  VOTEU.ALL UP0, P0 ;  /* 0x00000000003f7886 */ /* 0x000fe20000000000 */
[----:B------:R-:W-:Y:S01]  /*0460*/  LOP3.LUT R3, R3, 0xfffffffc, RZ, 0xc0, !PT ;  /* 0xfffffffc03037812 */ /* 0x000fe200078ec0ff */
[----:B------:R-:W-:-:S03]  /*0470*/  VOTEU.ALL UP1, P1 ;  /* 0x00000000003f7886 */ /* 0x000fc60000820000 */
[----:B------:R-:W0:Y:S01]  /*0480*/  @!UP0 S2UR UR7, SR_CgaCtaId ;  /* 0x00000000000789c3 */ /* 0x000e220000008800 */
[----:B------:R-:W-:Y:S01]  /*0490*/  @!UP0 UMOV UR6, 0x400 ;  /* 0x0000040000068882 */ /* 0x000fe20000000000 */
[----:B------:R-:W-:-:S04]  /*04a0*/  @!UP0 UIADD3 UR4, -UR4, 0x100000, URZ ;  /* 0x0010000004048890 */ /* 0x000fc8000fffe13f */
[----:B------:R-:W-:Y:S02]  /*04b0*/  @!UP0 USHF.L.U32 UR5, UR4, 0xb, URZ ;  /* 0x0000000b04058899 */ /* 0x000fe4000800063f */
[----:B------:R-:W-:Y:S01]  /*04c0*/  @!UP0 USHF.L.U32 UR4, UR4, 0x1, URZ ;  /* 0x0000000104048899 */ /* 0x000fe2000800063f */
[----:B------:R-:W-:Y:S01]  /*04d0*/  IMAD.IADD R14, R2, 0x1, -R3 ;  /* 0x00000001020e7824 */ /* 0x000fe200078e0a03 */
[----:B------:R-:W-:Y:S01]  /*04e0*/  @!UP1 UMOV UR9, 0x400 ;  /* 0x0000040000099882 */ /* 0x000fe20000000000 */
[----:B------:R-:W-:Y:S01]  /*04f0*/  VOTEU.ALL UP2, P1 ;  /* 0x00000000003f7886 */ /* 0x000fe20000840000 */
[----:B------:R-:W-:Y:S01]  /*0500*/  VOTEU.ALL UP3, P1 ;  /* 0x00000000003f7886 */ /* 0x000fe20000860000 */
[----:B------:R-:W-:Y:S01]  /*0510*/  VOTEU.ALL UP4, P1 ;  /* 0x00000000003f7886 */ /* 0x000fe20000880000 */
[----:B------:R-:W1:Y:S01]  /*0520*/  @!UP1 S2UR UR10, SR_CgaCtaId ;  /* 0x00000000000a99c3 */ /* 0x000e620000008800 */
[----:B------:R-:W-:Y:S01]  /*0530*/  VOTEU.ALL UP5, P1 ;  /* 0x00000000003f7886 */ /* 0x000fe200008a0000 */
[----:B------:R-:W-:-:S04]  /*0540*/  SHF.R.S32.HI R3, RZ, 0x1f, R4 ;  /* 0x0000001fff037819 */ /* 0x000fc80000011404 */
[----:B------:R-:W-:-:S04]  /*0550*/  LEA.HI R3, R3, R4, RZ, 0x7 ;  /* 0x0000000403037211 */ /* 0x000fc800078f38ff */
[----:B------:R-:W-:-:S05]  /*0560*/  LOP3.LUT R3, R3, 0xffffff80, RZ, 0xc0, !PT ;  /* 0xffffff8003037812 */ /* 0x000fca00078ec0ff */
[----:B------:R-:W-:Y:S01]  /*0570*/  IMAD.IADD R5, R4, 0x1, -R3 ;  /* 0x0000000104057824 */ /* 0x000fe200078e0a03 */
[----:B0-----:R-:W-:Y:S02]  /*0580*/  @!UP0 ULEA UR8, UR7, UR6, 0x18 ;  /* 0x0000000607088291 */ /* 0x001fe4000f8ec03f */
[----:B------:R-:W-:-:S04]  /*0590*/  @!UP1 UIADD3 UR6, -UR11, 0x100000, URZ ;  /* 0x001000000b069890 */ /* 0x000fc8000fffe13f */
[----:B------:R-:W-:Y:S02]  /*05a0*/  @!UP1 USHF.L.U32 UR7, UR6, 0xb, URZ ;  /* 0x0000000b06079899 */ /* 0x000fe4000800063f */
[----:B------:R-:W-:Y:S01]  /*05b0*/  @!UP1 USHF.L.U32 UR6, UR6, 0x1, URZ ;  /* 0x0000000106069899 */ /* 0x000fe2000800063f */
[----:B------:R-:W-:Y:S01]  /*05c0*/  VOTEU.ALL UP0, P0 ;  /* 0x00000000003f7886 */ /* 0x000fe20000000000 */
[----:B-1----:R-:W-:Y:S01]  /*05d0*/  @!UP1 ULEA UR9, UR10, UR9, 0x18 ;  /* 0x000000090a099291 */ /* 0x002fe2000f8ec03f */
[----:B------:R-:W-:Y:S02]  /*05e0*/  VOTEU.ALL UP1, P0 ;  /* 0x00000000003f7886 */ /* 0x000fe40000020000 */
[----:B------:R-:W-:Y:S01]  /*05f0*/  ULDC.64 UR10, c[0x0][0x598] ;  /* 0x00016600000a7ab9 */ /* 0x000fe20000000a00 */
[----:B------:R-:W-:Y:S01]  /*0600*/  ISETP.NE.AND P0, PT, R14, 0x3, PT ;  /* 0x000000030e00780c */ /* 0x000fe20003f05270 */
[----:B------:R-:W0:Y:S02]  /*0610*/  FENCE.VIEW.ASYNC.S ;  /* 0x00000000000073c6 */ /* 0x000e240000000000 */
[----:B0-----:R0:W2:Y:S01]  /*0620*/  @!UP0 SYNCS.EXCH.64 URZ, [UR8+0xa0], UR4 ;  /* 0x0000a004083f85b2 */ /* 0x0010a20008000100 */
[----:B------:R-:W-:-:S02]  /*0630*/  ISETP.NE.U32.AND P1, PT, RZ, UR10, PT ;  /* 0x0000000aff007c0c */ /* 0x000fc4000bf25070 */
[----:B------:R-:W-:Y:S02]  /*0640*/  ISETP.EQ.OR P0, PT, R14, RZ, !P0 ;  /* 0x000000ff0e00720c */ /* 0x000fe40004702670 */
[----:B------:R-:W-:Y:S02]  /*0650*/  ISETP.NE.AND.EX P1, PT, RZ, UR11, PT, P1 ;  /* 0x0000000bff007c0c */ /* 0x000fe4000bf25310 */
[----:B------:R-:W-:-:S04]  /*0660*/  ISETP.EQ.AND P0, PT, R7, RZ, P0 ;  /* 0x000000ff0700720c */ /* 0x000fc80000702270 */
[----:B------:R-:W-:-:S04]  /*0670*/  SEL R23, RZ, 0x1, !P0 ;  /* 0x00000001ff177807 */ /* 0x000fc80004000000 */
[----:B------:R-:W-:Y:S01]  /*0680*/  SEL R23, R23, 0x2, P3 ;  /* 0x0000000217177807 */ /* 0x000fe20001800000 */
[----:B------:R0:W2:Y:S01]  /*0690*/  @!UP1 SYNCS.EXCH.64 URZ, [UR8+0xa8], UR4 ;  /* 0x0000a804083f95b2 */ /* 0x0000a20008000100 */
[----:B------:R-:W-:Y:S01]  /*06a0*/  NOP ;  /* 0x0000000000007918 */ /* 0x000fe20000000000 */
[----:B------:R0:W2:Y:S01]  /*06b0*/  @!UP2 SYNCS.EXCH.64 URZ, [UR9+0x80], UR6 ;  /* 0x00008006093fa5b2 */ /* 0x0000a20008000100 */
[----:B------:R0:W2:Y:S01]  /*06c0*/  @!UP3 SYNCS.EXCH.64 URZ, [UR9+0x88], UR6 ;  /* 0x00008806093fb5b2 */ /* 0x0000a20008000100 */
[----:B------:R0:W2:Y:S01]  /*06d0*/  @!UP4 SYNCS.EXCH.64 URZ, [UR9+0x90], UR6 ;  /* 0x00009006093fc5b2 */ /* 0x0000a20008000100 */
[----:B------:R0:W2:Y:S01]  /*06e0*/  @!UP5 SYNCS.EXCH.64 URZ, [UR9+0x98], UR6 ;  /* 0x00009806093fd5b2 */ /* 0x0000a20008000100 */
[----:B------:R-:W-:Y:S01]  /*06f0*/  NOP ;  /* 0x0000000000007918 */ /* 0x000fe20000000000 */
[----:B--234-:R-:W-:Y:S06]  /*0700*/  BAR.SYNC.DEFER_BLOCKING 0x0 ;  /* 0x0000000000007b1d */ /* 0x01cfec0000010000 */
[----:B0-----:R-:W-:Y:S05]  /*0710*/  @!P1 BRA `(.L_x_3) ;  /* 0x00000000001c9947 */ /* 0x001fea0003800000 */
[----:B------:R-:W0:Y:S02]  /*0720*/  LDC.64 R2, c[0x0][0x598] ;  /* 0x00016600ff027b82 */ /* 0x000e240000000a00 */
[----:B0-----:R-:W2:Y:S02]  /*0730*/  LDG.E.64 R2, desc[UR46][R2.64] ;  /* 0x0000002e02027981 */ /* 0x001ea4000c1e1b00 */
[----:B--2---:R-:W-:-:S04]  /*0740*/  ISETP.NE.U32.AND P0, PT, R2, RZ, PT ;  /* 0x000000ff0200720c */ /* 0x004fc80003f05070 */
[----:B------:R-:W-:-:S13]  /*0750*/  ISETP.NE.AND.EX P0, PT, R3, RZ, PT, P0 ;  /* 0x000000ff0300720c */ /* 0x000fda0003f05300 */
[----:B------:R-:W-:Y:S05]  /*0760*/  @!P0 BRA `(.L_x_3) ;  /* 0x0000000000088947 */ /* 0x000fea0003800000 */
[----:B------:R1:W5:Y:S01]  /*0770*/  LD.E R88, desc[UR46][R2.64] ;  /* 0x0000002e02587980 */ /* 0x000362000c101900 */
[----:B------:R-:W-:Y:S05]  /*0780*/  BRA `(.L_x_4) ;  /* 0x0000000000247947 */ /* 0x000fea0003800000 */
.L_x_3:
[----:B------:R-:W-:Y:S02]  /*0790*/  ULDC.64 UR4, c[0x0][0x588] ;  /* 0x0001620000047ab9 */ /* 0x000fe40000000a00 */
[----:B------:R-:W-:-:S04]  /*07a0*/  ISETP.NE.U32.AND P0, PT, RZ, UR4, PT ;  /* 0x00000004ff007c0c */ /* 0x000fc8000bf05070 */
[----:B------:R-:W-:-:S13]  /*07b0*/  ISETP.NE.AND.EX P0, PT, RZ, UR5, PT, P0 ;  /* 0x00000005ff007c0c */ /* 0x000fda000bf05300 */
[----:B------:R-:W-:Y:S05]  /*07c0*/  @!P0 BRA `(.L_x_5) ;  /* 0x00000000000c8947 */ /* 0x000fea0003800000 */
[----:B------:R-:W0:Y:S02]  /*07d0*/  LDC.64 R88, c[0x0][0x588] ;  /* 0x00016200ff587b82 */ /* 0x000e240000000a00 */
[----:B0-----:R0:W5:Y:S01]  /*07e0*/  LDG.E R88, desc[UR46][R88.64] ;  /* 0x0000002e58587981 */ /* 0x001162000c1e1900 */
[----:B------:R-:W-:Y:S05]  /*07f0*/  BRA `(.L_x_4) ;  /* 0x0000000000087947 */ /* 0x000fea0003800000 */
.L_x_5:
[----:B------:R-:W-:Y:S02]  /*0800*/  ULDC UR4, c[0x0][0x580] ;  /* 0x0001600000047ab9 */ /* 0x000fe40000000800 */
[----:B------:R-:W-:-:S07]  /*0810*/  IMAD.U32 R88, RZ, RZ, UR4 ;  /* 0x00000004ff587e24 */ /* 0x000fce000f8e00ff */
.L_x_4:
[----:B------:R-:W-:Y:S02]  /*0820*/  ULDC.64 UR4, c[0x0][0x5a0] ;  /* 0x0001680000047ab9 */ /* 0x000fe40000000a00 */
[----:B------:R-:W-:-:S04]  /*0830*/  ISETP.NE.U32.AND P0, PT, RZ, UR4, PT ;  /* 0x00000004ff007c0c */ /* 0x000fc8000bf05070 */
[----:B------:R-:W-:-:S13]  /*0840*/  ISETP.NE.AND.EX P0, PT, RZ, UR5, PT, P0 ;  /* 0x00000005ff007c0c */ /* 0x000fda000bf05300 */
[----:B------:R-:W-:Y:S05]  /*0850*/  @!P0 BRA `(.L_x_6) ;  /* 0x00000000001c8947 */ /* 0x000fea0003800000 */
[----:B-1----:R-:W1:Y:S02]  /*0860*/  LDC.64 R2, c[0x0][0x5a0] ;  /* 0x00016800ff027b82 */ /* 0x002e640000000a00 */
[----:B-1----:R-:W2:Y:S02]  /*0870*/  LDG.E.64 R2, desc[UR46][R2.64] ;  /* 0x0000002e02027981 */ /* 0x002ea4000c1e1b00 */
[----:B--2---:R-:W-:-:S04]  /*0880*/  ISETP.NE.U32.AND P0, PT, R2, RZ, PT ;  /* 0x000000ff0200720c */ /* 0x004fc80003f05070 */
[----:B------:R-:W-:-:S13]  /*0890*/  ISETP.NE.AND.EX P0, PT, R3, RZ, PT, P0 ;  /* 0x000000ff0300720c */ /* 0x000fda0003f05300 */
[----:B------:R-:W-:Y:S05]  /*08a0*/  @!P0 BRA `(.L_x_6) ;  /* 0x0000000000088947 */ /* 0x000fea0003800000 */
[----:B0-----:R2:W5:Y:S01]  /*08b0*/  LD.E R89, desc[UR46][R2.64] ;  /* 0x0000002e02597980 */ /* 0x001562000c101900 */
[----:B------:R-:W-:Y:S05]  /*08c0*/  BRA `(.L_x_7) ;  /* 0x0000000000247947 */ /* 0x000fea0003800000 */
.L_x_6:
[----:B------:R-:W-:Y:S02]  /*08d0*/  ULDC.64 UR4, c[0x0][0x590] ;  /* 0x0001640000047ab9 */ /* 0x000fe40000000a00 */
[----:B------:R-:W-:-:S04]  /*08e0*/  ISETP.NE.U32.AND P0, PT, RZ, UR4, PT ;  /* 0x00000004ff007c0c */ /* 0x000fc8000bf05070 */
[----:B------:R-:W-:-:S13]  /*08f0*/  ISETP.NE.AND.EX P0, PT, RZ, UR5, PT, P0 ;  /* 0x00000005ff007c0c */ /* 0x000fda000bf05300 */
[----:B------:R-:W-:Y:S05]  /*0900*/  @!P0 BRA `(.L_x_8) ;  /* 0x00000000000c8947 */ /* 0x000fea0003800000 */
[----:B-1----:R-:W0:Y:S02]  /*0910*/  LDC.64 R2, c[0x0][0x590] ;  /* 0x00016400ff027b82 */ /* 0x002e240000000a00 */
[----:B0-----:R0:W5:Y:S01]  /*0920*/  LDG.E R89, desc[UR46][R2.64] ;  /* 0x0000002e02597981 */ /* 0x001162000c1e1900 */
[----:B------:R-:W-:Y:S05]  /*0930*/  BRA `(.L_x_7) ;  /* 0x0000000000087947 */ /* 0x000fea0003800000 */
.L_x_8:
[----:B------:R-:W-:Y:S02]  /*0940*/  ULDC UR4, c[0x0][0x584] ;  /* 0x0001610000047ab9 */ /* 0x000fe40000000800 */
[----:B0-----:R-:W-:-:S07]  /*0950*/  IMAD.U32 R89, RZ, RZ, UR4 ;  /* 0x00000004ff597e24 */ /* 0x001fce000f8e00ff */
.L_x_7:
[----:B012---:R-:W0:Y:S01]  /*0960*/  LDC R2, c[0x0][0x65c] ;  /* 0x00019700ff027b82 */ /* 0x007e220000000800 */
[----:B------:R-:W1:Y:S01]  /*0970*/  S2R R15, SR_CTAID.Y ;  /* 0x00000000000f7919 */ /* 0x000e620000002600 */
[----:B------:R-:W-:Y:S01]  /*0980*/  ULDC UR6, c[0x0][0x28c] ;  /* 0x0000a30000067ab9 */ /* 0x000fe20000000800 */
[----:B------:R-:W-:Y:S01]  /*0990*/  ISETP.NE.AND P0, PT, R7, 0x2, PT ;  /* 0x000000020700780c */ /* 0x000fe20003f05270 */
[----:B------:R-:W-:Y:S01]  /*09a0*/  UIADD3 UR6, UR6, 0x7f, URZ ;  /* 0x0000007f06067890 */ /* 0x000fe2000fffe03f */
[----:B------:R-:W2:Y:S01]  /*09b0*/  S2R R6, SR_CTAID.X ;  /* 0x0000000000067919 */ /* 0x000ea20000002500 */
[----:B------:R-:W-:Y:S01]  /*09c0*/  UMOV UR36, URZ ;  /* 0x0000003f00247c82 */ /* 0x000fe20008000000 */
[----:B------:R-:W-:Y:S01]  /*09d0*/  UMOV UR38, URZ ;  /* 0x0000003f00267c82 */ /* 0x000fe20008000000 */
[----:B------:R-:W-:Y:S01]  /*09e0*/  USHF.R.S32.HI UR7, URZ, 0x1f, UR6 ;  /* 0x0000001f3f077899 */ /* 0x000fe20008011406 */
[----:B------:R-:W-:-:S03]  /*09f0*/  ULDC.64 UR8, c[0x0][0x650] ;  /* 0x0001940000087ab9 */ /* 0x000fc60000000a00 */
[----:B------:R-:W-:-:S04]  /*0a00*/  ULEA.HI UR7, UR7, UR6, URZ, 0x7 ;  /* 0x0000000607077291 */ /* 0x000fc8000f8f383f */
[----:B------:R-:W-:Y:S01]  /*0a10*/  USHF.R.S32.HI UR37, URZ, 0x7, UR7 ;  /* 0x000000073f257899 */ /* 0x000fe20008011407 */
[----:B0-----:R-:W-:-:S13]  /*0a20*/  ISETP.NE.AND P1, PT, R2, 0x1, PT ;  /* 0x000000010200780c */ /* 0x001fda0003f25270 */
[----:B------:R-:W2:Y:S01]  /*0a30*/  @P1 LDC R17, c[0x0][0x10] ;  /* 0x00000400ff111b82 */ /* 0x000ea20000000800 */
[----:B-1----:R-:W-:Y:S02]  /*0a40*/  @P1 IMAD.MOV.U32 R8, RZ, RZ, R15 ;  /* 0x000000ffff081224 */ /* 0x002fe400078e000f */
[----:B------:R-:W-:Y:S02]  /*0a50*/  @P1 IMAD.MOV.U32 R9, RZ, RZ, RZ ;  /* 0x000000ffff091224 */ /* 0x000fe400078e00ff */
[----:B------:R-:W-:-:S03]  /*0a60*/  @P1 IMAD.MOV.U32 R7, RZ, RZ, RZ ;  /* 0x000000ffff071224 */ /* 0x000fc600078e00ff */
[----:B------:R-:W0:Y:S01]  /*0a70*/  @!P1 LDC R3, c[0x0][0xc] ;  /* 0x00000300ff039b82 */ /* 0x000e220000000800 */
[----:B------:R-:W-:Y:S01]  /*0a80*/  ULDC UR4, c[0x0][0xc] ;  /* 0x0000030000047ab9 */ /* 0x000fe20000000800 */
[----:B------:R-:W-:Y:S02]  /*0a90*/  ULDC UR5, c[0x0][0x10] ;  /* 0x0000040000057ab9 */ /* 0x000fe40000000800 */
[----:B------:R-:W-:-:S04]  /*0aa0*/  UIMAD.WIDE.U32 UR4, UR4, UR5, URZ ;  /* 0x00000005040472a5 */ /* 0x000fc8000f8e003f */
[----:B------:R-:W1:Y:S01]  /*0ab0*/  LDC R0, c[0x0][0x14] ;  /* 0x00000500ff007b82 */ /* 0x000e620000000800 */
[----:B--2---:R-:W-:-:S04]  /*0ac0*/  @P1 IMAD.WIDE.U32 R16, R6, R17, R8 ;  /* 0x0000001106101225 */ /* 0x004fc800078e0008 */
[----:B------:R-:W-:Y:S02]  /*0ad0*/  @P1 IMAD.IADD R17, R17, 0x1, R7 ;  /* 0x0000000111111824 */ /* 0x000fe400078e0207 */
[----:B------:R-:W-:Y:S02]  /*0ae0*/  IMAD.MOV.U32 R7, RZ, RZ, RZ ;  /* 0x000000ffff077224 */ /* 0x000fe400078e00ff */
[----:B0-----:R-:W-:-:S04]  /*0af0*/  @!P1 IMAD.WIDE.U32 R8, R3, R15, R6 ;  /* 0x0000000f03089225 */ /* 0x001fc800078e0006 */
[----:B------:R-:W-:Y:S02]  /*0b00*/  @!P1 IMAD.MOV.U32 R16, RZ, RZ, R8 ;  /* 0x000000ffff109224 */ /* 0x000fe400078e0008 */
[----:B-1----:R-:W-:-:S04]  /*0b10*/  IMAD.WIDE.U32 R10, R0, UR4, RZ ;  /* 0x00000004000a7c25 */ /* 0x002fc8000f8e00ff */
[----:B------:R-:W-:Y:S01]  /*0b20*/  IMAD R3, R0, UR5, RZ ;  /* 0x0000000500037c24 */ /* 0x000fe2000f8e02ff */
[----:B------:R0:W-:Y:S01]  /*0b30*/  STL.64 [R1], R10 ;  /* 0x0000000a01007387 */ /* 0x0001e20000100a00 */
[----:B------:R-:W-:Y:S02]  /*0b40*/  @!P1 IMAD.MOV.U32 R17, RZ, RZ, R9 ;  /* 0x000000ffff119224 */ /* 0x000fe400078e0009 */
[----:B------:R-:W-:Y:S01]  /*0b50*/  IMAD.IADD R0, R11, 0x1, R3 ;  /* 0x000000010b007824 */ /* 0x000fe200078e0203 */
[----:B------:R-:W-:Y:S06]  /*0b60*/  @P0 BRA `(.L_x_9) ;  /* 0x0000000000280947 */ /* 0x000fec0003800000 */
[----:B------:R-:W-:Y:S01]  /*0b70*/  UIMAD.WIDE.U32 UR4, UR37, 0x24924925, URZ ;  /* 0x24924925250478a5 */ /* 0x000fe2000f8e003f */
[----:B------:R-:W-:Y:S01]  /*0b80*/  IADD3 R16, P0, R16, R10, RZ ;  /* 0x0000000a10107210 */ /* 0x000fe20007f1e0ff */
[----:B------:R-:W-:Y:S02]  /*0b90*/  UISETP.GE.U32.AND UP0, UPT, UR37, 0x7, UPT ;  /* 0x000000072500788c */ /* 0x000fe4000bf06070 */
[----:B------:R-:W-:Y:S02]  /*0ba0*/  UIADD3 UR4, -UR5, UR37, URZ ;  /* 0x0000002505047290 */ /* 0x000fe4000fffe13f */
[----:B------:R-:W-:Y:S01]  /*0bb0*/  IMAD.X R17, R0, 0x1, R17, P0 ;  /* 0x0000000100117824 */ /* 0x000fe200000e0611 */
[----:B------:R-:W-:Y:S01]  /*0bc0*/  UMOV UR38, URZ ;  /* 0x0000003f00267c82 */ /* 0x000fe20008000000 */
[----:B------:R-:W-:-:S04]  /*0bd0*/  ULEA.HI UR4, UR4, UR5, URZ, 0x1f ;  /* 0x0000000504047291 */ /* 0x000fc8000f8ff83f */
[----:B------:R-:W-:-:S04]  /*0be0*/  USHF.R.U32.HI UR4, URZ, 0x2, UR4 ;  /* 0x000000023f047899 */ /* 0x000fc80008011604 */
[----:B------:R-:W-:Y:S02]  /*0bf0*/  @UP0 ULOP3.LUT UR38, UR4, 0x1, URZ, 0xc0, !UPT ;  /* 0x0000000104260892 */ /* 0x000fe4000f8ec03f */
[----:B------:R-:W-:-:S12]  /*0c00*/  UIMAD UR36, UR4, -0x7, UR37 ;  /* 0xfffffff9042478a4 */ /* 0x000fd8000f8e0225 */
.L_x_9:
[----:B------:R-:W-:Y:S01]  /*0c10*/  ISETP.GE.U32.AND P0, PT, R16, UR8, PT ;  /* 0x0000000810007c0c */ /* 0x000fe2000bf06070 */
[----:B------:R-:W-:Y:S01]  /*0c20*/  IMAD.MOV.U32 R22, RZ, RZ, -0x1 ;  /* 0xffffffffff167424 */ /* 0x000fe200078e00ff */
[----:B------:R-:W-:Y:S01]  /*0c30*/  PRMT R3, RZ, 0x7610, R3 ;  /* 0x00007610ff037816 */ /* 0x000fe20000000003 */
[----:B------:R-:W-:Y:S01]  /*0c40*/  IMAD.MOV.U32 R18, RZ, RZ, -0x1 ;  /* 0xffffffffff127424 */ /* 0x000fe200078e00ff */
[----:B------:R-:W-:Y:S01]  /*0c50*/  ISETP.GE.U32.AND.EX P0, PT, R17, UR9, PT, P0 ;  /* 0x0000000911007c0c */ /* 0x000fe2000bf06100 */
[----:B------:R-:W-:-:S12]  /*0c60*/  IMAD.MOV.U32 R19, RZ, RZ, -0x1 ;  /* 0xffffffffff137424 */ /* 0x000fd800078e00ff */
[----:B------:R-:W-:Y:S05]  /*0c70*/  @P0 BRA `(.L_x_10) ;  /* 0x0000000400580947 */ /* 0x000fea0003800000 */
[----:B------:R-:W1:Y:S01]  /*0c80*/  LDC.64 R20, c[0x0][0x628] ;  /* 0x00018a00ff147b82 */ /* 0x000e620000000a00 */
[----:B------:R-:W-:Y:S02]  /*0c90*/  IMAD.MOV.U32 R8, RZ, RZ, R16 ;  /* 0x000000ffff087224 */ /* 0x000fe400078e0010 */
[----:B------:R-:W-:-:S05]  /*0ca0*/  IMAD.MOV.U32 R9, RZ, RZ, R17 ;  /* 0x000000ffff097224 */ /* 0x000fca00078e0011 */
[----:B------:R-:W2:Y:S08]  /*0cb0*/  LDC R18, c[0x0][0x630] ;  /* 0x00018c00ff127b82 */ /* 0x000eb00000000800 */
[----:B------:R-:W3:Y:S01]  /*0cc0*/  LDC.64 R24, c[0x0][0x620] ;  /* 0x00018800ff187b82 */ /* 0x000ee20000000a00 */
[----:B-1----:R-:W-:-:S04]  /*0cd0*/  ISETP.NE.U32.AND P0, PT, R20, RZ, PT ;  /* 0x000000ff1400720c */ /* 0x002fc80003f05070 */
[----:B------:R-:W-:-:S13]  /*0ce0*/  ISETP.NE.AND.EX P0, PT, R21, RZ, PT, P0 ;  /* 0x000000ff1500720c */ /* 0x000fda0003f05300 */
[----:B--23--:R-:W-:Y:S05]  /*0cf0*/  @!P0 BRA `(.L_x_11) ;  /* 0x0000000000288947 */ /* 0x00cfea0003800000 */
[----:B------:R-:W1:Y:S02]  /*0d00*/  LDC R3, c[0x0][0x634] ;  /* 0x00018d00ff037b82 */ /* 0x000e640000000800 */
[----:B-1----:R-:W-:-:S05]  /*0d10*/  IADD3 R3, P0, R16, R3, RZ ;  /* 0x0000000310037210 */ /* 0x002fca0007f1e0ff */
[----:B------:R-:W-:-:S04]  /*0d20*/  IMAD.X R19, RZ, RZ, R17, P0 ;  /* 0x000000ffff137224 */ /* 0x000fc800000e0611 */
[----:B------:R-:W-:-:S04]  /*0d30*/  IMAD.WIDE.U32 R8, R19, R20, RZ ;  /* 0x0000001413087225 */ /* 0x000fc800078e00ff */
[----:B0-----:R-:W-:-:S04]  /*0d40*/  IMAD.WIDE.U32 R10, P0, R3, R21, R8 ;  /* 0x00000015030a7225 */ /* 0x001fc80007800008 */
[----:B------:R-:W-:-:S04]  /*0d50*/  IMAD.WIDE.U32 R8, R3, R20, RZ ;  /* 0x0000001403087225 */ /* 0x000fc800078e00ff */
[----:B------:R-:W-:Y:S01]  /*0d60*/  IMAD.X R13, RZ, RZ, RZ, P0 ;  /* 0x000000ffff0d7224 */ /* 0x000fe200000e06ff */
[----:B------:R-:W-:Y:S01]  /*0d70*/  IADD3 RZ, P0, R9, R10, RZ ;  /* 0x0000000a09ff7210 */ /* 0x000fe20007f1e0ff */
[----:B------:R-:W-:-:S04]  /*0d80*/  IMAD.MOV.U32 R12, RZ, RZ, R11 ;  /* 0x000000ffff0c7224 */ /* 0x000fc800078e000b */
[----:B------:R-:W-:-:S08]  /*0d90*/  IMAD.WIDE.U32.X R8, R19, R21, R12, P0 ;  /* 0x0000001513087225 */ /* 0x000fd000000e040c */
.L_x_11:
[-CC-:B------:R-:W-:Y:S01]  /*0da0*/  SHF.R.U64 R30, R8, R18.reuse, R9.reuse ;  /* 0x00000012081e7219 */ /* 0x180fe20000001209 */
[----:B------:R-:W1:Y:S01]  /*0db0*/  LDC R12, c[0x0][0x618] ;  /* 0x00018600ff0c7b82 */ /* 0x000e620000000800 */
[----:B------:R-:W-:Y:S01]  /*0dc0*/  SHF.R.U32.HI R7, RZ, R18, R9 ;  /* 0x00000012ff077219 */ /* 0x000fe20000011609 */
[----:B------:R-:W-:Y:S01]  /*0dd0*/  ULDC UR4, c[0x0][0x150] ;  /* 0x0000540000047ab9 */ /* 0x000fe20000000800 */
[----:B0-----:R-:W-:Y:S02]  /*0de0*/  IADD3 R11, P0, RZ, -R30, RZ ;  /* 0x8000001eff0b7210 */ /* 0x001fe40007f1e0ff */
[----:B------:R-:W-:-:S03]  /*0df0*/  I2FP.F32.U32 R3, R6 ;  /* 0x0000000600037245 */ /* 0x000fc60000201000 */
[----:B------:R-:W0:Y:S01]  /*0e00*/  LDC.64 R26, c[0x0][0x640] ;  /* 0x00019000ff1a7b82 */ /* 0x000e220000000a00 */
[----:B------:R-:W-:Y:S02]  /*0e10*/  IMAD.X R13, RZ, RZ, ~R7, P0 ;  /* 0x000000ffff0d7224 */ /* 0x000fe400000e0e07 */
[----:B------:R-:W-:Y:S01]  /*0e20*/  FMUL R3, R3, UR4 ;  /* 0x0000000403037c20 */ /* 0x000fe20008400000 */
[----:B------:R-:W-:Y:S01]  /*0e30*/  IMAD.WIDE.U32 R8, R11, R24, R16 ;  /* 0x000000180b087225 */ /* 0x000fe200078e0010 */
[----:B------:R-:W-:-:S03]  /*0e40*/  ULDC UR4, c[0x0][0x154] ;  /* 0x0000550000047ab9 */ /* 0x000fc60000000800 */
[----:B------:R-:W-:Y:S01]  /*0e50*/  IMAD R10, R13, R24, RZ ;  /* 0x000000180d0a7224 */ /* 0x000fe200078e02ff */
[----:B------:R-:W2:Y:S01]  /*0e60*/  LDC R7, c[0x0][0x144] ;  /* 0x00005100ff077b82 */ /* 0x000ea20000000800 */
[----:B------:R-:W3:Y:S02]  /*0e70*/  F2I.U32.TRUNC.NTZ R3, R3 ;  /* 0x0000000300037305 */ /* 0x000ee4000020f000 */
[----:B------:R-:W-:-:S04]  /*0e80*/  IMAD R11, R11, R25, R10 ;  /* 0x000000190b0b7224 */ /* 0x000fc800078e020a */
[----:B------:R-:W-:Y:S01]  /*0e90*/  IMAD.IADD R9, R9, 0x1, R11 ;  /* 0x0000000109097824 */ /* 0x000fe200078e020b */
[----:B------:R-:W4:Y:S01]  /*0ea0*/  LDC R18, c[0x0][0x608] ;  /* 0x00018200ff127b82 */ /* 0x000f220000000800 */
[----:B------:R-:W-:-:S03]  /*0eb0*/  IMAD.MOV.U32 R11, RZ, RZ, -0x1 ;  /* 0xffffffffff0b7424 */ /* 0x000fc600078e00ff */
[-C--:B-1----:R-:W-:Y:S02]  /*0ec0*/  SHF.R.U64 R22, R8, R12.reuse, R9 ;  /* 0x0000000c08167219 */ /* 0x082fe40000001209 */
[----:B------:R-:W-:Y:S02]  /*0ed0*/  I2FP.F32.U32 R8, R15 ;  /* 0x0000000f00087245 */ /* 0x000fe40000201000 */
[----:B------:R-:W1:Y:S01]  /*0ee0*/  LDC R24, c[0x0][0x658] ;  /* 0x00019600ff187b82 */ /* 0x000e620000000800 */
[----:B0-----:R-:W-:Y:S01]  /*0ef0*/  ISETP.NE.U32.AND P0, PT, R26, RZ, PT ;  /* 0x000000ff1a00720c */ /* 0x001fe20003f05070 */
[----:B---3--:R-:W-:Y:S01]  /*0f00*/  IMAD.MOV R10, RZ, RZ, -R3 ;  /* 0x000000ffff0a7224 */ /* 0x008fe200078e0a03 */
[----:B------:R-:W-:Y:S01]  /*0f10*/  SHF.R.U32.HI R9, RZ, R12, R9 ;  /* 0x0000000cff097219 */ /* 0x000fe20000011609 */
[----:B------:R-:W-:Y:S01]  /*0f20*/  FMUL R8, R8, UR4 ;  /* 0x0000000408087c20 */ /* 0x000fe20008400000 */
[----:B------:R-:W-:-:S03]  /*0f30*/  ISETP.NE.AND.EX P0, PT, R27, RZ, PT, P0 ;  /* 0x000000ff1b00720c */ /* 0x000fc60003f05300 */
[----:B------:R-:W0:Y:S01]  /*0f40*/  LDC R20, c[0x0][0x148] ;  /* 0x00005200ff147b82 */ /* 0x000e220000000800 */
[----:B--2---:R-:W-:-:S07]  /*0f50*/  IMAD R3, R7, R10, R6 ;  /* 0x0000000a07037224 */ /* 0x004fce00078e0206 */
[----:B------:R-:W2:Y:S01]  /*0f60*/  LDC R21, c[0x0][0x600] ;  /* 0x00018000ff157b82 */ /* 0x000ea20000000800 */
[-CC-:B----4-:R-:W-:Y:S02]  /*0f70*/  SHF.R.U64 R32, R22, R18.reuse, R9.reuse ;  /* 0x0000001216207219 */ /* 0x190fe40000001209 */
[----:B------:R-:W-:Y:S01]  /*0f80*/  SHF.R.U32.HI R7, RZ, R18, R9 ;  /* 0x00000012ff077219 */ /* 0x000fe20000011609 */
[----:B------:R-:W-:Y:S01]  /*0f90*/  IMAD.MOV.U32 R9, RZ, RZ, 0x1 ;  /* 0x00000001ff097424 */ /* 0x000fe200078e00ff */
[----:B------:R3:W4:Y:S03]  /*0fa0*/  F2I.U32.TRUNC.NTZ R18, R8 ;  /* 0x0000000800127305 */ /* 0x000726000020f000 */
[----:B------:R-:W0:Y:S01]  /*0fb0*/  LDC R25, c[0x0][0x648] ;  /* 0x00019200ff197b82 */ /* 0x000e220000000800 */
[-C--:B-1----:R-:W-:Y:S02]  /*0fc0*/  SHF.L.U32 R6, R11, R24.reuse, RZ ;  /* 0x000000180b067219 */ /* 0x082fe400000006ff */
[----:B------:R-:W-:-:S02]  /*0fd0*/  SHF.R.U64 R34, R32, R24, R7 ;  /* 0x0000001820227219 */ /* 0x000fc40000001207 */
[----:B------:R-:W-:Y:S02]  /*0fe0*/  LOP3.LUT R13, RZ, R6, RZ, 0x33, !PT ;  /* 0x00000006ff0d7212 */ /* 0x000fe400078e33ff */
[-C--:B------:R-:W-:Y:S01]  /*0ff0*/  SHF.R.U32.HI R7, RZ, R24.reuse, R7 ;  /* 0x00000018ff077219 */ /* 0x080fe20000011607 */
[----:B------:R-:W1:Y:S01]  /*1000*/  LDC R29, c[0x0][0x638] ;  /* 0x00018e00ff1d7b82 */ /* 0x000e620000000800 */
[----:B------:R-:W-:Y:S01]  /*1010*/  SHF.L.U32 R12, R9, R24, RZ ;  /* 0x00000018090c7219 */ /* 0x000fe200000006ff */
[----:B------:R-:W-:-:S06]  /*1020*/  IMAD.MOV.U32 R6, RZ, RZ, R34 ;  /* 0x000000ffff067224 */ /* 0x000fcc00078e0022 */
[----:B------:R-:W0:Y:S01]  /*1030*/  LDC R28, c[0x0][0x610] ;  /* 0x00018400ff1c7b82 */ /* 0x000e220000000800 */
[----:B---34-:R-:W-:Y:S05]  /*1040*/  @!P0 BRA `(.L_x_12) ;  /* 0x0000000000288947 */ /* 0x018fea0003800000 */
[----:B------:R-:W3:Y:S02]  /*1050*/  LDC R11, c[0x0][0x64c] ;  /* 0x00019300ff0b7b82 */ /* 0x000ee40000000800 */
[----:B---3--:R-:W-:-:S05]  /*1060*/  IADD3 R11, P0, R34, R11, RZ ;  /* 0x0000000b220b7210 */ /* 0x008fca0007f1e0ff */
[----:B------:R-:W-:-:S04]  /*1070*/  IMAD.X R19, RZ, RZ, R7, P0 ;  /* 0x000000ffff137224 */ /* 0x000fc800000e0607 */
[----:B------:R-:W-:-:S04]  /*1080*/  IMAD.WIDE.U32 R6, R19, R26, RZ ;  /* 0x0000001a13067225 */ /* 0x000fc800078e00ff */
[----:B------:R-:W-:-:S04]  /*1090*/  IMAD.WIDE.U32 R8, P0, R11, R27, R6 ;  /* 0x0000001b0b087225 */ /* 0x000fc80007800006 */
[----:B------:R-:W-:-:S04]  /*10a0*/  IMAD.WIDE.U32 R6, R11, R26, RZ ;  /* 0x0000001a0b067225 */ /* 0x000fc800078e00ff */
[----:B------:R-:W-:Y:S01]  /*10b0*/  IMAD.X R11, RZ, RZ, RZ, P0 ;  /* 0x000000ffff0b7224 */ /* 0x000fe200000e06ff */
[----:B------:R-:W-:Y:S01]  /*10c0*/  IADD3 RZ, P0, R7, R8, RZ ;  /* 0x0000000807ff7210 */ /* 0x000fe20007f1e0ff */
[----:B------:R-:W-:-:S04]  /*10d0*/  IMAD.MOV.U32 R10, RZ, RZ, R9 ;  /* 0x000000ffff0a7224 */ /* 0x000fc800078e0009 */
[----:B------:R-:W-:-:S08]  /*10e0*/  IMAD.WIDE.U32.X R6, R19, R27, R10, P0 ;  /* 0x0000001b13067225 */ /* 0x000fd000000e040a */
.L_x_12:
[----:B0-----:R-:W-:Y:S01]  /*10f0*/  SHF.R.U64 R6, R6, R25, R7 ;  /* 0x0000001906067219 */ /* 0x001fe20000001207 */
[----:B--2---:R-:W-:Y:S01]  /*1100*/  VIADD R7, R21, 0xffffffff ;  /* 0xffffffff15077836 */ /* 0x004fe20000000000 */
[----:B------:R-:W-:Y:S01]  /*1110*/  LOP3.LUT R13, R32, R13, RZ, 0xc0, !PT ;  /* 0x0000000d200d7212 */ /* 0x000fe200078ec0ff */
[----:B------:R-:W-:Y:S02]  /*1120*/  IMAD.MOV R18, RZ, RZ, -R18 ;  /* 0x000000ffff127224 */ /* 0x000fe400078e0a12 */
[----:B------:R-:W-:Y:S01]  /*1130*/  IMAD.MOV R8, RZ, RZ, -R6 ;  /* 0x000000ffff087224 */ /* 0x000fe200078e0a06 */
[----:B------:R-:W-:Y:S01]  /*1140*/  LOP3.LUT R7, R22, R7, RZ, 0xc0, !PT ;  /* 0x0000000716077212 */ /* 0x000fe200078ec0ff */
[----:B------:R-:W-:Y:S02]  /*1150*/  IMAD R12, R12, R6, R13 ;  /* 0x000000060c0c7224 */ /* 0x000fe400078e020d */
[----:B------:R-:W-:Y:S02]  /*1160*/  @P1 IMAD R3, R20, R18, R15 ;  /* 0x0000001214031224 */ /* 0x000fe400078e020f */
[----:B-1----:R-:W-:-:S02]  /*1170*/  IMAD R6, R8, R29, R34 ;  /* 0x0000001d08067224 */ /* 0x002fc400078e0222 */
[----:B------:R-:W-:Y:S02]  /*1180*/  IMAD R22, R12, R28, R3 ;  /* 0x0000001c0c167224 */ /* 0x000fe400078e0203 */
[----:B------:R-:W-:Y:S02]  /*1190*/  IMAD R7, R6, R21, R7 ;  /* 0x0000001506077224 */ /* 0x000fe400078e0207 */
[----:B------:R-:W-:Y:S02]  /*11a0*/  IMAD.MOV.U32 R3, RZ, RZ, 0x1 ;  /* 0x00000001ff037424 */ /* 0x000fe400078e00ff */
[----:B------:R-:W-:Y:S01]  /*11b0*/  IMAD.MOV.U32 R19, RZ, RZ, R30 ;  /* 0x000000ffff137224 */ /* 0x000fe200078e001e */
[----:B------:R-:W-:Y:S02]  /*11c0*/  SEL R18, R7, R22, !P1 ;  /* 0x0000001607127207 */ /* 0x000fe40004800000 */
[----:B------:R-:W-:-:S07]  /*11d0*/  SEL R22, R22, R7, !P1 ;  /* 0x0000000716167207 */ /* 0x000fce0004800000 */
.L_x_10:
[----:B------:R-:W-:Y:S05]  /*11e0*/  @!P2 BRA `(.L_x_13) ;  /* 0x000000600024a947 */ /* 0x000fea0003800000 */
[----:B------:R-:W-:-:S13]  /*11f0*/  ISETP.GT.U32.AND P0, PT, R31, 0x1, PT ;  /* 0x000000011f00780c */ /* 0x000fda0003f04070 */
[----:B------:R-:W-:Y:S05]  /*1200*/  @P0 EXIT ;  /* 0x000000000000094d */ /* 0x000fea0003800000 */
.L_x_14:
[----:B------:R-:W-:-:S08]  /*1210*/  NOP ;  /* 0x0000000000007918 */ /* 0x000fd00000000000 */
[----:B------:R-:W1:Y:S02]  /*1220*/  USETMAXREG.TRY_ALLOC.CTAPOOL UP0, 0xe8 ;  /* 0x000000e8000079c8 */ /* 0x000e640008000600 */
[----:B-1----:R-:W-:-:S13]  /*1230*/  PLOP3.LUT P0, PT, PT, PT, UP0, 0x80, 0x0 ;  /* 0x000000000000781c */ /* 0x002fda0003f0f008 */
[----:B------:R-:W-:Y:S05]  /*1240*/  @!P0 BRA `(.L_x_14) ;  /* 0xfffffffc00f08947 */ /* 0x000fea000383ffff */
[----:B------:R-:W-:-:S13]  /*1250*/  LOP3.LUT P0, RZ, R3, 0xff, RZ, 0xc0, !PT ;  /* 0x000000ff03ff7812 */ /* 0x000fda000780c0ff */
[----:B------:R-:W-:Y:S05]  /*1260*/  @!P0 EXIT ;  /* 0x000000000000894d */ /* 0x000fea0003800000 */
[----:B------:R-:W2:Y:S01]  /*1270*/  LDL.64 R8, [R1] ;  /* 0x0000000001087983 */ /* 0x000ea20000100a00 */
[----:B------:R-:W-:Y:S01]  /*1280*/  SHF.R.S32.HI R4, RZ, 0x1f, R5 ;  /* 0x0000001fff047819 */ /* 0x000fe20000011405 */
[----:B------:R-:W1:Y:S01]  /*1290*/  S2UR UR4, SR_CgaCtaId ;  /* 0x00000000000479c3 */ /* 0x000e620000008800 */
[----:B------:R-:W-:Y:S01]  /*12a0*/  UISETP.LT.AND UP0, UPT, UR37, 0x1, UPT ;  /* 0x000000012500788c */ /* 0x000fe2000bf01270 */
[----:B------:R-:W-:Y:S01]  /*12b0*/  LOP3.LUT R102, R23, 0x1, RZ, 0xfc, !PT ;  /* 0x0000000117667812 */ /* 0x000fe200078efcff */
[----:B------:R-:W-:Y:S01]  /*12c0*/  UIADD3 UR5, UR43, -0x1, URZ ;  /* 0xffffffff2b057890 */ /* 0x000fe2000fffe03f */
[CC--:B------:R-:W-:Y:S01]  /*12d0*/  LEA.HI R3, R4.reuse, R5.reuse, RZ, 0x2 ;  /* 0x0000000504037211 */ /* 0x0c0fe200078f10ff */
[----:B------:R-:W-:Y:S01]  /*12e0*/  USEL UR42, UR37, 0x1, UP0 ;  /* 0x00000001252a7887 */ /* 0x000fe20008000000 */
[----:B------:R-:W-:Y:S01]  /*12f0*/  LEA.HI R4, R4, R5, RZ, 0x5 ;  /* 0x0000000504047211 */ /* 0x000fe200078f28ff */
[----:B------:R-:W-:Y:S01]  /*1300*/  UMOV UR40, 0x400 ;  /* 0x0000040000287882 */ /* 0x000fe20000000000 */
[--C-:B------:R-:W-:Y:S01]  /*1310*/  SHF.R.S32.HI R90, RZ, 0x2, R3.reuse ;  /* 0x00000002ff5a7819 */ /* 0x100fe20000011403 */
[----:B------:R-:W3:Y:S01]  /*1320*/  LDC R96, c[0x0][0x658] ;  /* 0x00019600ff607b82 */ /* 0x000ee20000000800 */
[----:B------:R-:W-:Y:S01]  /*1330*/  SHF.R.S32.HI R7, RZ, 0x1f, R3 ;  /* 0x0000001fff077819 */ /* 0x000fe20000011403 */
[----:B------:R-:W-:Y:S01]  /*1340*/  UISETP.NE.AND UP0, UPT, UR5, URZ, UPT ;  /* 0x0000003f0500728c */ /* 0x000fe2000bf05270 */
[----:B------:R-:W-:Y:S01]  /*1350*/  LOP3.LUT R6, R3, 0xfffffffc, RZ, 0xc0, !PT ;  /* 0xfffffffc03067812 */ /* 0x000fe200078ec0ff */
[----:B------:R-:W-:Y:S01]  /*1360*/  ULDC UR6, c[0x0][0x284] ;  /* 0x0000a10000067ab9 */ /* 0x000fe20000000800 */
[----:B------:R-:W-:Y:S01]  /*1370*/  LEA.HI R7, R7, R90, RZ, 0x3 ;  /* 0x0000005a07077211 */ /* 0x000fe200078f18ff */
[----:B------:R-:W-:Y:S01]  /*1380*/  USHF.L.U32 UR39, UR37, 0x1, URZ ;  /* 0x0000000125277899 */ /* 0x000fe2000800063f */
[----:B------:R-:W-:Y:S01]  /*1390*/  SHF.R.S32.HI R3, RZ, 0x5, R4 ;  /* 0x00000005ff037819 */ /* 0x000fe20000011404 */
[----:B------:R-:W4:Y:S01]  /*13a0*/  LDC.64 R94, c[0x0][0x5c8] ;  /* 0x00017200ff5e7b82 */ /* 0x000f220000000a00 */
[----:B------:R-:W-:Y:S01]  /*13b0*/  LOP3.LUT R7, R7, 0xfffffff8, RZ, 0xc0, !PT ;  /* 0xfffffff807077812 */ /* 0x000fe200078ec0ff */
[----:B------:R-:W-:Y:S01]  /*13c0*/  IMAD.IADD R6, R5, 0x1, -R6 ;  /* 0x0000000105067824 */ /* 0x000fe200078e0a06 */
[----:B------:R-:W-:Y:S01]  /*13d0*/  UIADD3 UR42, -UR42, UR37, URZ ;  /* 0x000000252a2a7290 */ /* 0x000fe2000fffe13f */
[----:B------:R-:W-:-:S02]  /*13e0*/  IMAD.MOV.U32 R5, RZ, RZ, 0x1 ;  /* 0x00000001ff057424 */ /* 0x000fc400078e00ff */
[----:B------:R-:W-:Y:S01]  /*13f0*/  IMAD.IADD R90, R90, 0x1, -R7 ;  /* 0x000000015a5a7824 */ /* 0x000fe200078e0a07 */
[----:B-1----:R-:W-:Y:S01]  /*1400*/  ULEA UR40, UR4, UR40, 0x18 ;  /* 0x0000002804287291 */ /* 0x002fe2000f8ec03f */
[----:B------:R-:W1:Y:S01]  /*1410*/  LDC R97, c[0x0][0x288] ;  /* 0x0000a200ff617b82 */ /* 0x000e620000000800 */
[----:B------:R-:W-:Y:S01]  /*1420*/  USHF.L.U32 UR4, UR5, 0x3, URZ ;  /* 0x0000000305047899 */ /* 0x000fe2000800063f */
[--C-:B------:R-:W-:Y:S01]  /*1430*/  IMAD R101, R3, -0x10, -R90.reuse ;  /* 0xfffffff003657824 */ /* 0x100fe200078e0a5a */
[--C-:B------:R-:W-:Y:S01]  /*1440*/  SHF.R.S32.HI R91, RZ, 0x1f, R90.reuse ;  /* 0x0000001fff5b7819 */ /* 0x100fe2000001145a */
[----:B------:R-:W-:Y:S01]  /*1450*/  USEL UR5, URZ, 0x1, UP0 ;  /* 0x000000013f057887 */ /* 0x000fe20008000000 */
[----:B------:R-:W-:Y:S01]  /*1460*/  IMAD.SHL.U32 R92, R6, 0x2, RZ ;  /* 0x00000002065c7824 */ /* 0x000fe200078e00ff */
[----:B------:R-:W-:Y:S01]  /*1470*/  UIADD3 UR41, UR40, 0x80, URZ ;  /* 0x0000008028297890 */ /* 0x000fe2000fffe03f */
[----:B------:R-:W-:Y:S01]  /*1480*/  VIADD R101, R101, UR6 ;  /* 0x0000000665657c36 */ /* 0x000fe20008000000 */
[----:B------:R-:W0:Y:S01]  /*1490*/  LDC R99, c[0x0][0x600] ;  /* 0x00018000ff637b82 */ /* 0x000e220000000800 */
[----:B------:R-:W-:Y:S01]  /*14a0*/  IMAD.WIDE R90, R3, 0x10, R90 ;  /* 0x00000010035a7825 */ /* 0x000fe200078e025a */
[----:B------:R-:W-:Y:S01]  /*14b0*/  ULOP3.LUT UR4, UR4, 0x8, URZ, 0xc0, !UPT ;  /* 0x0000000804047892 */ /* 0x000fe2000f8ec03f */
[----:B------:R-:W-:Y:S01]  /*14c0*/  SHF.R.S32.HI R93, RZ, 0x1f, R92 ;  /* 0x0000001fff5d7819 */ /* 0x000fe2000001145c */
[----:B------:R-:W-:Y:S01]  /*14d0*/  ULEA UR43, UR43, UR41, 0x3 ;  /* 0x000000292b2b7291 */ /* 0x000fe2000f8e183f */
[----:B------:R-:W-:Y:S01]  /*14e0*/  IMAD.MOV.U32 R3, RZ, RZ, -0x1 ;  /* 0xffffffffff037424 */ /* 0x000fe200078e00ff */
[----:B------:R-:W-:Y:S01]  /*14f0*/  ULOP3.LUT UR44, UR4, 0x8, URZ, 0x3c, !UPT ;  /* 0x00000008042c7892 */ /* 0x000fe2000f8e3c3f */
[----:B------:R-:W-:Y:S01]  /*1500*/  IMAD.U32 R103, RZ, RZ, UR5 ;  /* 0x00000005ff677e24 */ /* 0x000fe2000f8e00ff */
[C---:B----4-:R-:W-:Y:S01]  /*1510*/  SHF.L.U64.HI R95, R94.reuse, 0x3, R95 ;  /* 0x000000035e5f7819 */ /* 0x050fe2000001025f */
[----:B------:R-:W-:Y:S01]  /*1520*/  IMAD.SHL.U32 R94, R94, 0x8, RZ ;  /* 0x000000085e5e7824 */ /* 0x000fe200078e00ff */
[-C--:B---3--:R-:W-:Y:S01]  /*1530*/  SHF.L.U32 R3, R3, R96.reuse, RZ ;  /* 0x0000006003037219 */ /* 0x088fe200000006ff */
[----:B------:R-:W-:Y:S01]  /*1540*/  ULOP3.LUT UR45, UR4, 0x18, URZ, 0x3c, !UPT ;  /* 0x00000018042d7892 */ /* 0x000fe2000f8e3c3f */
[----:B------:R-:W-:-:S02]  /*1550*/  SHF.L.U32 R96, R5, R96, RZ ;  /* 0x0000006005607219 */ /* 0x000fc400000006ff */
[----:B------:R-:W-:Y:S01]  /*1560*/  LOP3.LUT R100, RZ, R3, RZ, 0x33, !PT ;  /* 0x00000003ff647212 */ /* 0x000fe200078e33ff */
[----:B-1----:R-:W-:Y:S02]  /*1570*/  IMAD R97, R6, -0x2, R97 ;  /* 0xfffffffe06617824 */ /* 0x002fe400078e0261 */
[----:B0-----:R-:W-:Y:S01]  /*1580*/  VIADD R99, R99, 0xffffffff ;  /* 0xffffffff63637836 */ /* 0x001fe20000000000 */
[----:B--2---:R-:W-:-:S07]  /*1590*/  SHF.L.U64.HI R98, R8, 0x1, R0 ;  /* 0x0000000108627819 */ /* 0x004fce0000010200 */
.L_x_162:
[----:B------:R-:W-:-:S04]  /*15a0*/  SHF.L.U32 R0, R103, 0x1f, RZ ;  /* 0x0000001f67007819 */ /* 0x000fc800000006ff */
[----:B------:R-:W0:Y:S02]  /*15b0*/  SYNCS.PHASECHK.TRANS64.TRYWAIT P0, [UR43+-0x8], R0 ;  /* 0xfffff800ff0075a7 */ /* 0x000e24000800016b */
[----:B01-34-:R-:W-:Y:S05]  /*15c0*/  @!P0 BRA `(.L_x_15) ;  /* 0x0000007000148947 */ /* 0x01bfea0003800000 */
.L_x_187:
[----:B------:R-:W-:Y:S02]  /*15d0*/  ULDC UR4, c[0x0][0x28c] ;  /* 0x0000a30000047ab9 */ /* 0x000fe40000000800 */
[----:B------:R-:W-:-:S13]  /*15e0*/  ISETP.LT.AND P0, PT, RZ, UR4, PT ;  /* 0x00000004ff007c0c */ /* 0x000fda000bf01270 */
[----:B------:R-:W-:Y:S05]  /*15f0*/  @P0 BRA `(.L_x_16) ;  /* 0x0000000000400947 */ /* 0x000fea0003800000 */
[----:B0-----:R-:W-:Y:S01]  /*1600*/  MOV R0, 0x0 ;  /* 0x0000000000007802 */ /* 0x001fe20000000f00 */
[----:B------:R-:W-:Y:S01]  /*1610*/  ULDC.64 UR4, c[0x4][0x68] ;  /* 0x01001a0000047ab9 */ /* 0x000fe20000000a00 */
[----:B------:R-:W-:Y:S01]  /*1620*/  ULDC.64 UR6, c[0x4][0x8] ;  /* 0x0100020000067ab9 */ /* 0x000fe20000000a00 */
[----:B------:R-:W-:Y:S01]  /*1630*/  IMAD.U32 R4, RZ, RZ, UR4 ;  /* 0x00000004ff047e24 */ /* 0x000fe2000f8e00ff */
[----:B------:R0:W1:Y:S01]  /*1640*/  LDC.64 R14, c[0x4][R0] ;  /* 0x01000000000e7b82 */ /* 0x0000620000000a00 */
[----:B------:R-:W-:Y:S01]  /*1650*/  IMAD.U32 R5, RZ, RZ, UR5 ;  /* 0x00000005ff057e24 */ /* 0x000fe2000f8e00ff */
[----:B------:R-:W-:Y:S01]  /*1660*/  ULDC.64 UR4, c[0x4][0x70] ;  /* 0x01001c0000047ab9 */ /* 0x000fe20000000a00 */
[----:B------:R-:W-:Y:S02]  /*1670*/  IMAD.U32 R10, RZ, RZ, UR6 ;  /* 0x00000006ff0a7e24 */ /* 0x000fe4000f8e00ff */
[----:B------:R-:W-:Y:S02]  /*1680*/  IMAD.U32 R6, RZ, RZ, UR4 ;  /* 0x00000004ff067e24 */ /* 0x000fe4000f8e00ff */
[----:B------:R-:W-:-:S02]  /*1690*/  IMAD.U32 R7, RZ, RZ, UR5 ;  /* 0x00000005ff077e24 */ /* 0x000fc4000f8e00ff */
[----:B------:R-:W-:Y:S02]  /*16a0*/  IMAD.U32 R11, RZ, RZ, UR7 ;  /* 0x00000007ff0b7e24 */ /* 0x000fe4000f8e00ff */
[----:B------:R-:W-:Y:S02]  /*16b0*/  IMAD.MOV.U32 R8, RZ, RZ, 0x1e1 ;  /* 0x000001e1ff087424 */ /* 0x000fe400078e00ff */
[----:B------:R-:W-:Y:S02]  /*16c0*/  IMAD.MOV.U32 R12, RZ, RZ, 0x1 ;  /* 0x00000001ff0c7424 */ /* 0x000fe400078e00ff */
[----:B0-----:R-:W-:-:S07]  /*16d0*/  IMAD.MOV.U32 R13, RZ, RZ, RZ ;  /* 0x000000ffff0d7224 */ /* 0x001fce00078e00ff */
[----:B------:R-:W-:-:S07]  /*16e0*/  LEPC R20, `(.L_x_16) ;  /* 0x000000001014794e */ /* 0x000fce0000000000 */
[----:B-1---5:R-:W-:Y:S05]  /*16f0*/  CALL.ABS.NOINC R14 ;  /* 0x000000000e007343 */ /* 0x022fea0003c00000 */
.L_x_16:
[----:B------:R-:W-:-:S13]  /*1700*/  ISETP.NE.AND P0, PT, R102, 0x3, PT ;  /* 0x000000036600780c */ /* 0x000fda0003f05270 */
[----:B------:R-:W-:Y:S05]  /*1710*/  @!P0 BRA `(.L_x_17) ;  /* 0x0000000000048947 */ /* 0x000fea0003800000 */
[----:B------:R-:W-:Y:S01]  /*1720*/  BPT.TRAP 0x1 ;  /* 0x000000040000795c */ /* 0x000fe20000300000 */
.L_x_17:
[----:B0-----:R-:W-:Y:S02]  /*1730*/  IMAD.U32 R3, RZ, RZ, UR36 ;  /* 0x00000024ff037e24 */ /* 0x001fe4000f8e00ff */
[----:B------:R-:W-:-:S03]  /*1740*/  IMAD.U32 R0, RZ, RZ, UR38 ;  /* 0x00000026ff007e24 */ /* 0x000fc6000f8e00ff */
[----:B------:R-:W-:Y:S02]  /*1750*/  LEA R3, R3, UR40, 0x3 ;  /* 0x0000002803037c11 */ /* 0x000fe4000f8e18ff */
[----:B------:R-:W-:-:S04]  /*1760*/  SHF.L.U32 R0, R0, 0x1f, RZ ;  /* 0x0000001f00007819 */ /* 0x000fc800000006ff */
[----:B------:R0:W1:Y:S01]  /*1770*/  SYNCS.PHASECHK.TRANS64.TRYWAIT P1, [R3+URZ], R0 ;  /* 0x00000000030075a7 */ /* 0x000062000802017f */
[----:B------:R-:W-:Y:S05]  /*1780*/  @!P0 BRA `(.L_x_18) ;  /* 0x0000000000048947 */ /* 0x000fea0003800000 */
[----:B------:R-:W-:Y:S01]  /*1790*/  BPT.TRAP 0x1 ;  /* 0x000000040000795c */ /* 0x000fe20000300000 */
.L_x_18:
[----:B------:R-:W-:-:S05]  /*17a0*/  IMAD.U32 R4, RZ, RZ, UR42 ;  /* 0x0000002aff047e24 */ /* 0x000fca000f8e00ff */
[----:B------:R-:W-:Y:S01]  /*17b0*/  ISETP.GE.AND P2, PT, R4, 0x1, PT ;  /* 0x000000010400780c */ /* 0x000fe20003f46270 */
[----:B-1----:R-:W-:-:S12]  /*17c0*/  @P1 BRA `(.L_x_19) ;  /* 0x0000000000081947 */ /* 0x002fd80003800000 */
[----:B------:R-:W1:Y:S02]  /*17d0*/  SYNCS.PHASECHK.TRANS64.TRYWAIT P1, [R3+URZ], R0 ;  /* 0x00000000030075a7 */ /* 0x000e64000802017f */
[----:B-1----:R-:W-:Y:S05]  /*17e0*/  @!P1 BRA `(.L_x_20) ;  /* 0x0000006c00a49947 */ /* 0x002fea0003800000 */
.L_x_19:
[----:B------:R-:W-:Y:S05]  /*17f0*/  WARPSYNC.ALL ;  /* 0x0000000000007948 */ /* 0x000fea0003800000 */
[----:B------:R-:W-:Y:S01]  /*1800*/  UIADD3 UR4, UR40, 0x180, URZ ;  /* 0x0000018028047890 */ /* 0x000fe2000fffe03f */
[----:B------:R-:W-:Y:S01]  /*1810*/  WARPGROUP.ARRIVE ;  /* 0x00000000000079c5 */ /* 0x000fe20000000000 */
[----:B------:R-:W-:Y:S02]  /*1820*/  UIADD3 UR5, UR40, 0x38180, URZ ;  /* 0x0003818028057890 */ /* 0x000fe4000fffe03f */
[----:B------:R-:W-:Y:S02]  /*1830*/  USHF.R.U32.HI UR4, URZ, 0x4, UR4 ;  /* 0x000000043f047899 */ /* 0x000fe40008011604 */
[----:B------:R-:W-:-:S02]  /*1840*/  USHF.R.U32.HI UR5, URZ, 0x4, UR5 ;  /* 0x000000043f057899 */ /* 0x000fc40008011605 */
[----:B------:R-:W-:Y:S02]  /*1850*/  ULOP3.LUT UR4, UR4, 0x3fff, URZ, 0xc0, !UPT ;  /* 0x00003fff04047892 */ /* 0x000fe4000f8ec03f */
[----:B------:R-:W-:Y:S02]  /*1860*/  ULOP3.LUT UR5, UR5, 0x3fff, URZ, 0xc0, !UPT ;  /* 0x00003fff05057892 */ /* 0x000fe4000f8ec03f */
[----:B------:R-:W-:Y:S02]  /*1870*/  ULOP3.LUT UR4, UR4, 0x10000, URZ, 0xfc, !UPT ;  /* 0x0001000004047892 */ /* 0x000fe4000f8efc3f */
[----:B------:R-:W-:Y:S02]  /*1880*/  ULOP3.LUT UR5, UR5, 0x10000, URZ, 0xfc, !UPT ;  /* 0x0001000005057892 */ /* 0x000fe4000f8efc3f */
[----:B------:R-:W-:Y:S02]  /*1890*/  ULEA UR7, UR36, UR4, 0xb ;  /* 0x0000000424077291 */ /* 0x000fe4000f8e583f */
[----:B------:R-:W-:Y:S01]  /*18a0*/  ULEA UR6, UR36, UR5, 0xc ;  /* 0x0000000524067291 */ /* 0x000fe2000f8e603f */
[----:B------:R-:W-:Y:S01]  /*18b0*/  UMOV UR9, 0x40000040 ;  /* 0x4000004000097882 */ /* 0x000fe20000000000 */
[----:B------:R-:W-:-:S03]  /*18c0*/  UMOV UR11, 0x40000040 ;  /* 0x40000040000b7882 */ /* 0x000fc60000000000 */
[----:B------:R-:W-:Y:S02]  /*18d0*/  UMOV UR8, UR7 ;  /* 0x0000000700087c82 */ /* 0x000fe40008000000 */
[----:B------:R-:W-:Y:S02]  /*18e0*/  UMOV UR10, UR6 ;  /* 0x00000006000a7c82 */ /* 0x000fe40008000000 */
[----:B------:R-:W-:Y:S01]  /*18f0*/  HGMMA.64x128x8.F32.TF32 R24, gdesc[UR8], RZ, !UPT, gsb0 ;  /* 0x05e00000081879f0 */ /* 0x000fe2000c0028ff */
[----:B------:R-:W-:Y:S02]  /*1900*/  UIADD3 UR8, UR7, 0x2, URZ ;  /* 0x0000000207087890 */ /* 0x000fe4000fffe03f */
[----:B------:R-:W-:Y:S01]  /*1910*/  UIADD3 UR10, UR6, 0x2, URZ ;  /* 0x00000002060a7890 */ /* 0x000fe2000fffe03f */
[----:B------:R-:W-:Y:S01]  /*1920*/  UMOV UR9, 0x40000040 ;  /* 0x4000004000097882 */ /* 0x000fe20000000000 */
[----:B------:R-:W-:Y:S01]  /*1930*/  UMOV UR11, 0x40000040 ;  /* 0x40000040000b7882 */ /* 0x000fe20000000000 */
[----:B------:R-:W-:-:S02]  /*1940*/  WARPGROUP.DEPBAR.LE gsb0, 0x0 ;  /* 0x00008000000079c5 */ /* 0x000fc40000010000 */
[----:B------:R-:W-:-:S06]  /*1950*/  WARPGROUP.ARRIVE ;  /* 0x00000000000079c5 */ /* 0x000fcc0000000000 */
[----:B------:R-:W-:Y:S01]  /*1960*/  HGMMA.64x128x8.F32.TF32 R24, gdesc[UR8], R24, gsb0 ;  /* 0x05e00000081879f0 */ /* 0x000fe20008002818 */
[----:B------:R-:W-:Y:S02]  /*1970*/  UIADD3 UR8, UR7, 0x4, URZ ;  /* 0x0000000407087890 */ /* 0x000fe4000fffe03f */
[----:B------:R-:W-:Y:S01]  /*1980*/  UIADD3 UR10, UR6, 0x4, URZ ;  /* 0x00000004060a7890 */ /* 0x000fe2000fffe03f */
[----:B------:R-:W-:Y:S01]  /*1990*/  UMOV UR9, 0x40000040 ;  /* 0x4000004000097882 */ /* 0x000fe20000000000 */
[----:B------:R-:W-:Y:S01]  /*19a0*/  UMOV UR11, 0x40000040 ;  /* 0x40000040000b7882 */ /* 0x000fe20000000000 */
[----:B------:R-:W-:Y:S02]  /*19b0*/  WARPGROUP.DEPBAR.LE gsb0, 0x0 ;  /* 0x00008000000079c5 */ /* 0x000fe40000010000 */
        /* <DEDUP_REMOVED lines=92> */
[----:B------:R-:W-:Y:S03]  /*1f80*/  HGMMA.64x128x8.F32.TF32 R24, gdesc[UR8], R24, gsb0 ;  /* 0x05e00000081879f0 */ /* 0x000fe60008002818 */
[----:B------:R-:W-:Y:S02]  /*1f90*/  WARPGROUP.DEPBAR.LE gsb0, 0x0 ;  /* 0x00008000000079c5 */ /* 0x000fe40000010000 */
[----:B------:R-:W-:Y:S05]  /*1fa0*/  @!P2 BRA `(.L_x_21) ;  /* 0x000000080060a947 */ /* 0x000fea0003800000 */
[----:B------:R-:W-:Y:S01]  /*1fb0*/  UIADD3 UR7, UR36, 0x1, URZ ;  /* 0x0000000124077890 */ /* 0x000fe2000fffe03f */
[----:B01----:R-:W-:-:S03]  /*1fc0*/  IMAD.U32 R0, RZ, RZ, UR42 ;  /* 0x0000002aff007e24 */ /* 0x003fc6000f8e00ff */
[----:B------:R-:W-:-:S04]  /*1fd0*/  UISETP.NE.AND UP0, UPT, UR7, 0x7, UPT ;  /* 0x000000070700788c */ /* 0x000fc8000bf05270 */
[----:B------:R-:W-:Y:S02]  /*1fe0*/  USEL UR6, URZ, 0x1, UP0 ;  /* 0x000000013f067887 */ /* 0x000fe40008000000 */
[----:B------:R-:W-:Y:S02]  /*1ff0*/  USEL UR7, UR7, URZ, UP0 ;  /* 0x0000003f07077287 */ /* 0x000fe40008000000 */
[----:B------:R-:W-:-:S06]  /*2000*/  ULOP3.LUT UR6, UR38, UR6, URZ, 0x3c, !UPT ;  /* 0x0000000626067292 */ /* 0x000fcc000f8e3c3f */
[----:B------:R-:W-:Y:S01]  /*2010*/  IMAD.U32 R5, RZ, RZ, UR6 ;  /* 0x00000006ff057e24 */ /* 0x000fe2000f8e00ff */
[----:B------:R-:W-:-:S06]  /*2020*/  UMOV UR6, UR36 ;  /* 0x0000002400067c82 */ /* 0x000fcc0008000000 */
.L_x_28:
[----:B01----:R-:W-:Y:S05]  /*2030*/  @!P0 BRA `(.L_x_22) ;  /* 0x0000000000048947 */ /* 0x003fea0003800000 */
[----:B------:R-:W-:Y:S01]  /*2040*/  BPT.TRAP 0x1 ;  /* 0x000000040000795c */ /* 0x000fe20000300000 */
.L_x_22:
[----:B------:R-:W-:Y:S01]  /*2050*/  ULEA UR8, UR7, UR40, 0x3 ;  /* 0x0000002807087291 */ /* 0x000fe2000f8e183f */
[----:B------:R-:W-:-:S08]  /*2060*/  SHF.L.U32 R3, R5, 0x1f, RZ ;  /* 0x0000001f05037819 */ /* 0x000fd000000006ff */
[----:B------:R0:W1:Y:S01]  /*2070*/  SYNCS.PHASECHK.TRANS64.TRYWAIT P1, [UR8], R3 ;  /* 0x00000003ff0075a7 */ /* 0x0000620008020148 */
[----:B------:R-:W-:Y:S05]  /*2080*/  @!P0 BRA `(.L_x_23) ;  /* 0x0000000000048947 */ /* 0x000fea0003800000 */
[----:B------:R-:W-:Y:S01]  /*2090*/  BPT.TRAP 0x1 ;  /* 0x000000040000795c */ /* 0x000fe20000300000 */
.L_x_23:
[----:B-1----:R-:W-:Y:S05]  /*20a0*/  @P1 BRA `(.L_x_24) ;  /* 0x0000000000081947 */ /* 0x002fea0003800000 */
[----:B------:R-:W1:Y:S02]  /*20b0*/  SYNCS.PHASECHK.TRANS64.TRYWAIT P1, [UR8], R3 ;  /* 0x00000003ff0075a7 */ /* 0x000e640008020148 */
[----:B-1----:R-:W-:Y:S05]  /*20c0*/  @!P1 BRA `(.L_x_25) ;  /* 0x0000006400809947 */ /* 0x002fea0003800000 */
.L_x_24:
[----:B------:R-:W-:Y:S01]  /*20d0*/  ULEA UR12, UR7, UR5, 0xc ;  /* 0x00000005070c7291 */ /* 0x000fe2000f8e603f */
[----:B------:R-:W-:Y:S01]  /*20e0*/  WARPGROUP.ARRIVE ;  /* 0x00000000000079c5 */ /* 0x000fe20000000000 */
[----:B------:R-:W-:Y:S01]  /*20f0*/  ULEA UR13, UR7, UR4, 0xb ;  /* 0x00000004070d7291 */ /* 0x000fe2000f8e583f */
[----:B------:R-:W-:Y:S01]  /*2100*/  UMOV UR11, 0x40000040 ;  /* 0x40000040000b7882 */ /* 0x000fe20000000000 */
[----:B------:R-:W-:-:S03]  /*2110*/  UMOV UR9, 0x40000040 ;  /* 0x4000004000097882 */ /* 0x000fc60000000000 */
[----:B------:R-:W-:Y:S02]  /*2120*/  UMOV UR10, UR12 ;  /* 0x0000000c000a7c82 */ /* 0x000fe40008000000 */
[----:B------:R-:W-:Y:S02]  /*2130*/  UMOV UR8, UR13 ;  /* 0x0000000d00087c82 */ /* 0x000fe40008000000 */
[----:B------:R-:W-:Y:S01]  /*2140*/  HGMMA.64x128x8.F32.TF32 R24, gdesc[UR8], R24, gsb0 ;  /* 0x05e00000081879f0 */ /* 0x000fe20008002818 */
        /* <DEDUP_REMOVED lines=107> */
[----:B------:R-:W-:Y:S01]  /*2800*/  BPT.TRAP 0x1 ;  /* 0x000000040000795c */ /* 0x000fe20000300000 */
.L_x_26:
[----:B------:R-:W-:Y:S01]  /*2810*/  ULEA UR8, UR6, UR40, 0x3 ;  /* 0x0000002806087291 */ /* 0x000fe2000f8e183f */
[----:B------:R-:W-:-:S03]  /*2820*/  ISETP.GT.U32.AND P1, PT, R23, 0x1, PT ;  /* 0x000000011700780c */ /* 0x000fc60003f24070 */
[----:B------:R-:W-:-:S04]  /*2830*/  UIADD3 UR8, UR8, 0x38, URZ ;  /* 0x0000003808087890 */ /* 0x000fc8000fffe03f */
[----:B------:R-:W-:-:S09]  /*2840*/  UPRMT UR8, URZ, 0x654, UR8 ;  /* 0x000006543f087896 */ /* 0x000fd20008000008 */
[----:B------:R-:W-:Y:S01]  /*2850*/  SYNCS.ARRIVE.TRANS64.RED.A1T0 RZ, [UR8], RZ ;  /* 0x000000ffffff79a7 */ /* 0x000fe20008100408 */
[----:B------:R-:W-:Y:S05]  /*2860*/  @P1 BRA `(.L_x_27) ;  /* 0x0000000000041947 */ /* 0x000fea0003800000 */
[----:B------:R-:W-:Y:S01]  /*2870*/  BPT.TRAP 0x1 ;  /* 0x000000040000795c */ /* 0x000fe20000300000 */
.L_x_27:
[----:B------:R-:W-:Y:S01]  /*2880*/  UIADD3 UR7, UR7, 0x1, URZ ;  /* 0x0000000107077890 */ /* 0x000fe2000fffe03f */
[C---:B------:R-:W-:Y:S01]  /*2890*/  ISETP.GT.AND P1, PT, R0.reuse, 0x1, PT ;  /* 0x000000010000780c */ /* 0x040fe20003f24270 */
[----:B------:R-:W-:Y:S01]  /*28a0*/  UIADD3 UR6, UR6, 0x1, URZ ;  /* 0x0000000106067890 */ /* 0x000fe2000fffe03f */
[----:B------:R-:W-:Y:S01]  /*28b0*/  VIADD R0, R0, 0xffffffff ;  /* 0xffffffff00007836 */ /* 0x000fe20000000000 */
[----:B------:R-:W-:Y:S02]  /*28c0*/  UISETP.NE.AND UP0, UPT, UR7, 0x7, UPT ;  /* 0x000000070700788c */ /* 0x000fe4000bf05270 */
[----:B------:R-:W-:Y:S02]  /*28d0*/  UISETP.NE.AND UP1, UPT, UR6, 0x7, UPT ;  /* 0x000000070600788c */ /* 0x000fe4000bf25270 */
[----:B------:R-:W-:Y:S02]  /*28e0*/  USEL UR8, URZ, 0x1, UP0 ;  /* 0x000000013f087887 */ /* 0x000fe40008000000 */
[----:B------:R-:W-:-:S02]  /*28f0*/  USEL UR7, UR7, URZ, UP0 ;  /* 0x0000003f07077287 */ /* 0x000fc40008000000 */
[----:B------:R-:W-:Y:S02]  /*2900*/  USEL UR6, UR6, URZ, UP1 ;  /* 0x0000003f06067287 */ /* 0x000fe40008800000 */
[----:B------:R-:W-:Y:S01]  /*2910*/  LOP3.LUT R5, R5, UR8, RZ, 0x3c, !PT ;  /* 0x0000000805057c12 */ /* 0x000fe2000f8e3cff */
[----:B------:R-:W-:Y:S09]  /*2920*/  @P1 BRA `(.L_x_28) ;  /* 0xfffffff400c01947 */ /* 0x000ff2000383ffff */
.L_x_21:
[----:B01----:R-:W0:Y:S01]  /*2930*/  LDC R0, c[0x0][0x28c] ;  /* 0x0000a300ff007b82 */ /* 0x003e220000000800 */
[----:B------:R-:W-:-:S04]  /*2940*/  IMAD.U32 R3, RZ, RZ, UR44 ;  /* 0x0000002cff037e24 */ /* 0x000fc8000f8e00ff */
[----:B------:R1:W-:Y:S01]  /*2950*/  SYNCS.ARRIVE.TRANS64.A1T0 RZ, [R3+UR41], RZ ;  /* 0x000000ff03ff79a7 */ /* 0x0003e20008100029 */
[----:B0-----:R-:W-:-:S13]  /*2960*/  ISETP.GE.AND P1, PT, R0, 0x1, PT ;  /* 0x000000010000780c */ /* 0x001fda0003f26270 */
[----:B-1----:R-:W-:Y:S05]  /*2970*/  @!P1 BRA `(.L_x_29) ;  /* 0x00000000003c9947 */ /* 0x002fea0003800000 */
[----:B------:R-:W-:Y:S05]  /*2980*/  @!P0 BRA `(.L_x_30) ;  /* 0x0000000000048947 */ /* 0x000fea0003800000 */
[----:B------:R-:W-:Y:S01]  /*2990*/  BPT.TRAP 0x1 ;  /* 0x000000040000795c */ /* 0x000fe20000300000 */
.L_x_30:
[----:B------:R-:W-:Y:S01]  /*29a0*/  UIADD3 UR6, UR36, UR42, URZ ;  /* 0x0000002a24067290 */ /* 0x000fe2000fffe03f */
[----:B------:R-:W-:-:S03]  /*29b0*/  ISETP.GT.U32.AND P0, PT, R23, 0x1, PT ;  /* 0x000000011700780c */ /* 0x000fc60003f04070 */
[----:B------:R-:W-:-:S04]  /*29c0*/  UIMAD.WIDE.U32 UR4, UR6, 0x24924925, URZ ;  /* 0x24924925060478a5 */ /* 0x000fc8000f8e003f */
[----:B------:R-:W-:-:S04]  /*29d0*/  UIADD3 UR4, UR6, -UR5, URZ ;  /* 0x8000000506047290 */ /* 0x000fc8000fffe03f */
[----:B------:R-:W-:-:S04]  /*29e0*/  ULEA.HI UR4, UR4, UR5, URZ, 0x1f ;  /* 0x0000000504047291 */ /* 0x000fc8000f8ff83f */
[----:B------:R-:W-:-:S04]  /*29f0*/  USHF.R.U32.HI UR4, URZ, 0x2, UR4 ;  /* 0x000000023f047899 */ /* 0x000fc80008011604 */
[----:B------:R-:W-:-:S04]  /*2a00*/  UIMAD UR4, UR4, -0x7, UR6 ;  /* 0xfffffff9040478a4 */ /* 0x000fc8000f8e0206 */
[----:B------:R-:W-:-:S04]  /*2a10*/  ULEA UR4, UR4, UR40, 0x3 ;  /* 0x0000002804047291 */ /* 0x000fc8000f8e183f */
[----:B------:R-:W-:-:S04]  /*2a20*/  UIADD3 UR4, UR4, 0x38, URZ ;  /* 0x0000003804047890 */ /* 0x000fc8000fffe03f */
[----:B------:R-:W-:-:S09]  /*2a30*/  UPRMT UR4, URZ, 0x654, UR4 ;  /* 0x000006543f047896 */ /* 0x000fd20008000004 */
[----:B------:R-:W-:Y:S01]  /*2a40*/  SYNCS.ARRIVE.TRANS64.RED.A1T0 RZ, [UR4], RZ ;  /* 0x000000ffffff79a7 */ /* 0x000fe20008100404 */
[----:B------:R-:W-:Y:S05]  /*2a50*/  @P0 BRA `(.L_x_29) ;  /* 0x0000000000040947 */ /* 0x000fea0003800000 */
[----:B------:R-:W-:Y:S01]  /*2a60*/  BPT.TRAP 0x1 ;  /* 0x000000040000795c */ /* 0x000fe20000300000 */
.L_x_29:
[----:B------:R-:W-:Y:S01]  /*2a70*/  SHF.L.U32 R0, R103, 0x1f, RZ ;  /* 0x0000001f67007819 */ /* 0x000fe200000006ff */
[----:B------:R-:W-:Y:S01]  /*2a80*/  UISETP.GE.U32.AND UP1, UPT, UR39, 0x7, UPT ;  /* 0x000000072700788c */ /* 0x000fe2000bf26070 */
[----:B------:R-:W-:Y:S01]  /*2a90*/  SHF.R.S32.HI R9, RZ, 0x1f, R19 ;  /* 0x0000001fff097819 */ /* 0x000fe20000011413 */
[----:B------:R-:W-:Y:S01]  /*2aa0*/  UIADD3 UR36, UR36, UR39, URZ ;  /* 0x0000002724247290 */ /* 0x000fe2000fffe03f */
[----:B------:R-:W0:Y:S03]  /*2ab0*/  SYNCS.PHASECHK.TRANS64.TRYWAIT P0, [UR43+0x8], R0 ;  /* 0x00000800ff0075a7 */ /* 0x000e26000800016b */
[----:B------:R-:W-:-:S04]  /*2ac0*/  UISETP.GT.U32.AND UP0, UPT, UR36, 0x6, UPT ;  /* 0x000000062400788c */ /* 0x000fc8000bf04070 */
[----:B------:R-:W-:Y:S02]  /*2ad0*/  UISETP.LT.U32.AND UP0, UPT, UR39, 0x7, UP0 ;  /* 0x000000072700788c */ /* 0x000fe40008701070 */
[----:B------:R-:W-:Y:S02]  /*2ae0*/  @UP1 UIMAD.WIDE.U32 UR4, UR36, 0x24924925, URZ ;  /* 0x24924925240418a5 */ /* 0x000fe4000f8e003f */
[----:B------:R-:W-:Y:S02]  /*2af0*/  USEL UR6, URZ, 0x1, !UP0 ;  /* 0x000000013f067887 */ /* 0x000fe4000c000000 */
[----:B------:R-:W-:Y:S02]  /*2b00*/  @UP1 UIADD3 UR4, UR36, -UR5, URZ ;  /* 0x8000000524041290 */ /* 0x000fe4000fffe03f */
[----:B------:R-:W-:Y:S02]  /*2b10*/  ULOP3.LUT UR38, UR38, UR6, URZ, 0x3c, !UPT ;  /* 0x0000000626267292 */ /* 0x000fe4000f8e3c3f */
[----:B------:R-:W-:-:S04]  /*2b20*/  @UP1 ULEA.HI UR4, UR4, UR5, URZ, 0x1f ;  /* 0x0000000504041291 */ /* 0x000fc8000f8ff83f */
[----:B------:R-:W-:-:S04]  /*2b30*/  @UP1 USHF.R.U32.HI UR4, URZ, 0x2, UR4 ;  /* 0x000000023f041899 */ /* 0x000fc80008011604 */
[----:B------:R-:W-:Y:S01]  /*2b40*/  @UP1 ULOP3.LUT UR38, UR38, 0x1, UR4, 0x78, !UPT ;  /* 0x0000000126261892 */ /* 0x000fe2000f8e7804 */
[----:B0-----:R-:W-:Y:S11]  /*2b50*/  @!P0 BRA `(.L_x_31) ;  /* 0x0000005800f48947 */ /* 0x001ff60003800000 */
.L_x_188:
[----:B------:R-:W-:Y:S01]  /*2b60*/  ULDC.64 UR4, c[0x0][0x5d0] ;  /* 0x0001740000047ab9 */ /* 0x000fe20000000a00 */
[----:B------:R-:W-:Y:S01]  /*2b70*/  ULDC UR6, c[0x0][0x284] ;  /* 0x0000a10000067ab9 */ /* 0x000fe20000000800 */
[----:B0-----:R-:W-:Y:S02]  /*2b80*/  IMAD R0, R9, UR4, RZ ;  /* 0x0000000409007c24 */ /* 0x001fe4000f8e02ff */
[----:B------:R-:W-:Y:S02]  /*2b90*/  IMAD.SHL.U32 R12, R18, 0x80, RZ ;  /* 0x00000080120c7824 */ /* 0x000fe400078e00ff */
[C---:B------:R-:W-:Y:S02]  /*2ba0*/  IMAD R3, R19.reuse, UR5, R0 ;  /* 0x0000000513037c24 */ /* 0x040fe4000f8e0200 */
[----:B------:R-:W-:Y:S01]  /*2bb0*/  IMAD.SHL.U32 R0, R22, 0x40, RZ ;  /* 0x0000004016007824 */ /* 0x000fe200078e00ff */
[----:B------:R-:W-:Y:S01]  /*2bc0*/  SHF.R.S32.HI R13, RZ, 0x1f, R12 ;  /* 0x0000001fff0d7819 */ /* 0x000fe2000001140c */
[----:B------:R-:W-:Y:S01]  /*2bd0*/  IMAD.WIDE.U32 R4, R19, UR4, R92 ;  /* 0x0000000413047c25 */ /* 0x000fe2000f8e005c */
[----:B------:R-:W-:-:S02]  /*2be0*/  ULDC.64 UR4, c[0x0][0x5c8] ;  /* 0x0001720000047ab9 */ /* 0x000fc40000000a00 */
[----:B------:R-:W-:Y:S01]  /*2bf0*/  ISETP.GE.AND P0, PT, R0, UR6, PT ;  /* 0x0000000600007c0c */ /* 0x000fe2000bf06270 */
[----:B------:R-:W-:Y:S01]  /*2c00*/  ULDC UR6, c[0x0][0x288] ;  /* 0x0000a20000067ab9 */ /* 0x000fe20000000800 */
[----:B------:R-:W-:Y:S01]  /*2c10*/  IADD3 R4, P1, R12, R4, RZ ;  /* 0x000000040c047210 */ /* 0x000fe20007f3e0ff */
[----:B------:R-:W-:Y:S01]  /*2c20*/  IMAD.WIDE R20, R22, 0x40, R90 ;  /* 0x0000004016147825 */ /* 0x000fe200078e025a */
[----:B------:R-:W-:Y:S02]  /*2c30*/  ISETP.GE.OR P0, PT, R12, UR6, P0 ;  /* 0x000000060c007c0c */ /* 0x000fe40008706670 */
[----:B------:R-:W-:Y:S01]  /*2c40*/  IADD3.X R5, R13, R5, R3, P1, !PT ;  /* 0x000000050d057210 */ /* 0x000fe20000ffe403 */
[----:B------:R-:W-:-:S04]  /*2c50*/  IMAD R7, R21, UR4, RZ ;  /* 0x0000000415077c24 */ /* 0x000fc8000f8e02ff */
[C---:B------:R-:W-:Y:S02]  /*2c60*/  IMAD R7, R20.reuse, UR5, R7 ;  /* 0x0000000514077c24 */ /* 0x040fe4000f8e0207 */
[----:B------:R-:W-:-:S04]  /*2c70*/  IMAD.WIDE.U32 R104, R20, UR4, R4 ;  /* 0x0000000414687c25 */ /* 0x000fc8000f8e0004 */
[----:B------:R-:W-:Y:S05]  /*2c80*/  @P0 BRA `(.L_x_32) ;  /* 0x0000003c00d80947 */ /* 0x000fea0003800000 */
[----:B-----5:R-:W-:Y:S01]  /*2c90*/  FSETP.NEU.AND P1, PT, R89, RZ, PT ;  /* 0x000000ff5900720b */ /* 0x020fe20003f2d000 */
[----:B------:R-:W-:Y:S01]  /*2ca0*/  IMAD.IADD R3, R97, 0x1, -R12 ;  /* 0x0000000161037824 */ /* 0x000fe200078e0a0c */
[----:B------:R-:W-:Y:S01]  /*2cb0*/  BSSY B0, `(.L_x_32) ;  /* 0x00003f3000007945 */ /* 0x000fe20003800000 */
[----:B------:R-:W-:Y:S02]  /*2cc0*/  IMAD.IADD R0, R101, 0x1, -R0 ;  /* 0x0000000165007824 */ /* 0x000fe400078e0a00 */
[----:B------:R-:W-:Y:S01]  /*2cd0*/  IMAD.IADD R113, R105, 0x1, R7 ;  /* 0x0000000169717824 */ /* 0x000fe200078e0207 */
[----:B------:R-:W-:-:S04]  /*2ce0*/  ISETP.GT.AND P0, PT, R3, RZ, PT ;  /* 0x000000ff0300720c */ /* 0x000fc80003f04270 */
[----:B------:R-:W-:-:S03]  /*2cf0*/  ISETP.GT.AND P2, PT, R0, RZ, P0 ;  /* 0x000000ff0000720c */ /* 0x000fc60000744270 */
[----:B------:R-:W-:Y:S10]  /*2d00*/  @!P1 BRA `(.L_x_33) ;  /* 0x0000002c001c9947 */ /* 0x000ff40003800000 */
[----:B------:R-:W0:Y:S01]  /*2d10*/  LDC.64 R106, c[0x0][0x5b8] ;  /* 0x00016e00ff6a7b82 */ /* 0x000e220000000a00 */
[----:B------:R-:W-:-:S07]  /*2d20*/  ULDC.64 UR4, c[0x0][0x5c0] ;  /* 0x0001700000047ab9 */ /* 0x000fce0000000a00 */
[----:B------:R-:W1:Y:S08]  /*2d30*/  LDC.64 R108, c[0x0][0x5b0] ;  /* 0x00016c00ff6c7b82 */ /* 0x000e700000000a00 */
[----:B------:R-:W2:Y:S01]  /*2d40*/  LDC.64 R110, c[0x0][0x5a8] ;  /* 0x00016a00ff6e7b82 */ /* 0x000ea20000000a00 */
[-C--:B0-----:R-:W-:Y:S02]  /*2d50*/  IMAD R6, R9, R106.reuse, RZ ;  /* 0x0000006a09067224 */ /* 0x081fe400078e02ff */
[----:B------:R-:W-:-:S04]  /*2d60*/  IMAD.WIDE.U32 R4, R19, R106, R92 ;  /* 0x0000006a13047225 */ /* 0x000fc800078e005c */
[----:B------:R-:W-:Y:S01]  /*2d70*/  IMAD R105, R19, R107, R6 ;  /* 0x0000006b13697224 */ /* 0x000fe200078e0206 */
[----:B------:R-:W-:Y:S01]  /*2d80*/  IADD3 R6, P1, R12, R4, RZ ;  /* 0x000000040c067210 */ /* 0x000fe20007f3e0ff */
[----:B-1----:R-:W-:-:S03]  /*2d90*/  IMAD R4, R21, R108, RZ ;  /* 0x0000006c15047224 */ /* 0x002fc600078e02ff */
[----:B------:R-:W-:Y:S01]  /*2da0*/  IADD3.X R7, R13, R5, R105, P1, !PT ;  /* 0x000000050d077210 */ /* 0x000fe20000ffe469 */
[C---:B------:R-:W-:Y:S02]  /*2db0*/  IMAD R21, R20.reuse, R109, R4 ;  /* 0x0000006d14157224 */ /* 0x040fe400078e0204 */
[----:B------:R-:W-:-:S04]  /*2dc0*/  IMAD.WIDE.U32 R4, R20, R108, R6 ;  /* 0x0000006c14047225 */ /* 0x000fc800078e0006 */
[----:B------:R-:W-:Y:S01]  /*2dd0*/  IMAD.IADD R5, R5, 0x1, R21 ;  /* 0x0000000105057824 */ /* 0x000fe200078e0215 */
[----:B--2---:R-:W-:-:S04]  /*2de0*/  LEA R10, P1, R4, R110, 0x2 ;  /* 0x0000006e040a7211 */ /* 0x004fc800078210ff */
[----:B------:R-:W-:-:S05]  /*2df0*/  LEA.HI.X R11, R4, R111, R5, 0x2, P1 ;  /* 0x0000006f040b7211 */ /* 0x000fca00008f1405 */
[----:B------:R0:W2:Y:S01]  /*2e00*/  @P2 LDG.E.LTC128B R18, desc[UR46][R10.64] ;  /* 0x0000002e0a122981 */ /* 0x0000a2000c1e1920 */
[----:B------:R-:W-:Y:S01]  /*2e10*/  IMAD.WIDE.U32 R4, R20, R108, R12 ;  /* 0x0000006c14047225 */ /* 0x000fe200078e000c */
[----:B------:R-:W-:Y:S01]  /*2e20*/  LEA R8, P3, R104, UR4, 0x2 ;  /* 0x0000000468087c11 */ /* 0x000fe2000f8610ff */
[----:B------:R-:W-:Y:S01]  /*2e30*/  BSSY B1, `(.L_x_34) ;  /* 0x0000014000017945 */ /* 0x000fe20003800000 */
[----:B------:R-:W-:Y:S02]  /*2e40*/  IADD3 R14, P1, R92, R4, RZ ;  /* 0x000000045c0e7210 */ /* 0x000fe40007f3e0ff */
[----:B------:R-:W-:Y:S02]  /*2e50*/  LEA.HI.X R9, R104, UR5, R113, 0x2, P3 ;  /* 0x0000000568097c11 */ /* 0x000fe400098f1471 */
[----:B------:R-:W-:Y:S01]  /*2e60*/  IADD3.X R15, R93, R21, R5, P1, !PT ;  /* 0x000000155d0f7210 */ /* 0x000fe20000ffe405 */
[----:B0-----:R-:W-:Y:S01]  /*2e70*/  IMAD.SHL.U32 R10, R108, 0x8, RZ ;  /* 0x000000086c0a7824 */ /* 0x001fe200078e00ff */
[----:B------:R-:W-:-:S02]  /*2e80*/  ISETP.GT.AND P1, PT, R3, 0x1, PT ;  /* 0x000000010300780c */ /* 0x000fc40003f24270 */
[----:B------:R-:W-:Y:S01]  /*2e90*/  SHF.L.U64.HI R11, R108, 0x3, R109 ;  /* 0x000000036c0b7819 */ /* 0x000fe2000001026d */
[----:B------:R-:W-:Y:S01]  /*2ea0*/  IMAD.WIDE.U32 R14, R19, R106, R14 ;  /* 0x0000006a130e7225 */ /* 0x000fe200078e000e */
[----:B------:R-:W-:-:S03]  /*2eb0*/  ISETP.GT.AND P3, PT, R0, RZ, P1 ;  /* 0x000000ff0000720c */ /* 0x000fc60000f64270 */
[----:B------:R-:W-:Y:S01]  /*2ec0*/  IMAD.WIDE.U32 R10, R20, R108, R10 ;  /* 0x0000006c140a7225 */ /* 0x000fe200078e000a */
[----:B--2---:R-:W-:-:S05]  /*2ed0*/  LOP3.LUT R4, R18, 0xffffe000, RZ, 0xc0, !PT ;  /* 0xffffe00012047812 */ /* 0x004fca00078ec0ff */
[----:B------:R-:W-:Y:S01]  /*2ee0*/  FMUL R5, R4, R89 ;  /* 0x0000005904057220 */ /* 0x000fe20000400000 */
[----:B------:R-:W-:-:S03]  /*2ef0*/  LEA R4, P4, R14, R110, 0x2 ;  /* 0x0000006e0e047211 */ /* 0x000fc600078810ff */
[----:B------:R-:W-:Y:S01]  /*2f00*/  FFMA R107, R24, R88, R5 ;  /* 0x00000058186b7223 */ /* 0x000fe20000000005 */
[----:B------:R-:W-:-:S04]  /*2f10*/  IMAD.IADD R5, R105, 0x1, R15 ;  /* 0x0000000169057824 */ /* 0x000fc800078e020f */
[----:B------:R-:W-:Y:S02]  /*2f20*/  F2FP.TF32.F32.PACK_B R107, R107 ;  /* 0x0000006bff6b723e */ /* 0x000fe400024050ff */
[----:B------:R-:W-:-:S03]  /*2f30*/  LEA.HI.X R5, R14, R111, R5, 0x2, P4 ;  /* 0x0000006f0e057211 */ /* 0x000fc600020f1405 */
[----:B------:R0:W-:Y:S01]  /*2f40*/  @P2 STG.E desc[UR46][R8.64], R107 ;  /* 0x0000006b08002986 */ /* 0x0001e2000c10192e */
[----:B------:R-:W-:Y:S05]  /*2f50*/  @!P3 BRA `(.L_x_35) ;  /* 0x000000000004b947 */ /* 0x000fea0003800000 */
[----:B------:R1:W5:Y:S02]  /*2f60*/  LDG.E.LTC128B R18, desc[UR46][R4.64+0x4] ;  /* 0x0000042e04127981 */ /* 0x000364000c1e1920 */
.L_x_35:
[----:B------:R-:W-:Y:S05]  /*2f70*/  BSYNC B1 ;  /* 0x0000000000017941 */ /* 0x000fea0003800000 */
.L_x_34:
[----:B-----5:R-:W-:Y:S01]  /*2f80*/  LOP3.LUT R14, R18, 0xffffe000, RZ, 0xc0, !PT ;  /* 0xffffe000120e7812 */ /* 0x020fe200078ec0ff */
[----:B------:R-:W-:Y:S01]  /*2f90*/  IMAD.IADD R21, R21, 0x1, R11 ;  /* 0x0000000115157824 */ /* 0x000fe200078e020b */
[----:B------:R-:W-:Y:S02]  /*2fa0*/  IADD3 R6, P2, R6, R10, RZ ;  /* 0x0000000a06067210 */ /* 0x000fe40007f5e0ff */
[----:B------:R-:W-:Y:S01]  /*2fb0*/  ISETP.GT.AND P0, PT, R0, 0x8, P0 ;  /* 0x000000080000780c */ /* 0x000fe20000704270 */
[----:B------:R-:W-:Y:S02]  /*2fc0*/  FMUL R14, R14, R89 ;  /* 0x000000590e0e7220 */ /* 0x000fe40000400000 */
[----:B------:R-:W-:Y:S02]  /*2fd0*/  IMAD.X R7, R21, 0x1, R7, P2 ;  /* 0x0000000115077824 */ /* 0x000fe400010e0607 */
[----:B------:R-:W-:Y:S01]  /*2fe0*/  FFMA R25, R25, R88, R14 ;  /* 0x0000005819197223 */ /* 0x000fe2000000000e */
[----:B------:R-:W-:-:S04]  /*2ff0*/  LEA R14, P2, R6, R110, 0x2 ;  /* 0x0000006e060e7211 */ /* 0x000fc800078410ff */
[----:B------:R-:W-:Y:S01]  /*3000*/  LEA.HI.X R15, R6, R111, R7, 0x2, P2 ;  /* 0x0000006f060f7211 */ /* 0x000fe200010f1407 */
[----:B------:R-:W-:Y:S01]  /*3010*/  @P3 IMAD.MOV.U32 R6, RZ, RZ, R8 ;  /* 0x000000ffff063224 */ /* 0x000fe200078e0008 */
[----:B------:R-:W-:Y:S01]  /*3020*/  F2FP.TF32.F32.PACK_B R25, R25 ;  /* 0x00000019ff19723e */ /* 0x000fe200024050ff */
[----:B------:R-:W-:-:S05]  /*3030*/  @P3 IMAD.MOV.U32 R7, RZ, RZ, R9 ;  /* 0x000000ffff073224 */ /* 0x000fca00078e0009 */
[----:B------:R2:W-:Y:S04]  /*3040*/  @P3 STG.E desc[UR46][R6.64+0x4], R25 ;  /* 0x0000041906003986 */ /* 0x0005e8000c10192e */
[----:B------:R-:W3:Y:S01]  /*3050*/  @P0 LDG.E.LTC128B R18, desc[UR46][R14.64] ;  /* 0x0000002e0e120981 */ /* 0x000ee2000c1e1920 */
[----:B------:R-:W-:Y:S01]  /*3060*/  IADD3 R12, P2, P3, R92, R10, R12 ;  /* 0x0000000a5c0c7210 */ /* 0x000fe20007b5e00c */
[----:B------:R-:W-:Y:S01]  /*3070*/  BSSY B1, `(.L_x_36) ;  /* 0x0000011000017945 */ /* 0x000fe20003800000 */
[----:B------:R-:W-:Y:S02]  /*3080*/  ISETP.GT.AND P1, PT, R0, 0x8, P1 ;  /* 0x000000080000780c */ /* 0x000fe40000f24270 */
[----:B------:R-:W-:-:S03]  /*3090*/  IADD3.X R13, R93, R21, R13, P2, P3 ;  /* 0x000000155d0d7210 */ /* 0x000fc600017e640d */
[----:B------:R-:W-:Y:S01]  /*30a0*/  IMAD.WIDE.U32 R12, R19, R106, R12 ;  /* 0x0000006a130c7225 */ /* 0x000fe200078e000c */
[----:B------:R-:W-:-:S03]  /*30b0*/  SHF.L.U64.HI R19, R94, 0x2, R95 ;  /* 0x000000025e137819 */ /* 0x000fc6000001025f */
[----:B------:R-:W-:Y:S01]  /*30c0*/  IMAD.IADD R13, R105, 0x1, R13 ;  /* 0x00000001690d7824 */ /* 0x000fe200078e020d */
[----:B--2---:R-:W-:-:S04]  /*30d0*/  LEA R6, P3, R12, R110, 0x2 ;  /* 0x0000006e0c067211 */ /* 0x004fc800078610ff */
[----:B------:R-:W-:Y:S02]  /*30e0*/  LEA.HI.X R7, R12, R111, R13, 0x2, P3 ;  /* 0x0000006f0c077211 */ /* 0x000fe400018f140d */
[----:B---3--:R-:W-:-:S05]  /*30f0*/  LOP3.LUT R10, R18, 0xffffe000, RZ, 0xc0, !PT ;  /* 0xffffe000120a7812 */ /* 0x008fca00078ec0ff */
[----:B------:R-:W-:Y:S01]  /*3100*/  FMUL R11, R10, R89 ;  /* 0x000000590a0b7220 */ /* 0x000fe20000400000 */
[----:B------:R-:W-:-:S03]  /*3110*/  LEA R10, P2, R94, R8, 0x2 ;  /* 0x000000085e0a7211 */ /* 0x000fc600078410ff */
[----:B------:R-:W-:Y:S02]  /*3120*/  FFMA R21, R26, R88, R11 ;  /* 0x000000581a157223 */ /* 0x000fe4000000000b */
[----:B------:R-:W-:-:S03]  /*3130*/  IMAD.X R11, R19, 0x1, R9, P2 ;  /* 0x00000001130b7824 */ /* 0x000fc600010e0609 */
[----:B------:R-:W-:-:S05]  /*3140*/  F2FP.TF32.F32.PACK_B R21, R21 ;  /* 0x00000015ff15723e */ /* 0x000fca00024050ff */
[----:B------:R2:W-:Y:S01]  /*3150*/  @P0 STG.E desc[UR46][R10.64], R21 ;  /* 0x000000150a000986 */ /* 0x0005e2000c10192e */
[----:B------:R-:W-:Y:S05]  /*3160*/  @!P1 BRA `(.L_x_37) ;  /* 0x0000000000049947 */ /* 0x000fea0003800000 */
[----:B------:R3:W5:Y:S02]  /*3170*/  LDG.E.LTC128B R18, desc[UR46][R6.64+0x4] ;  /* 0x0000042e06127981 */ /* 0x000764000c1e1920 */
.L_x_37:
[----:B------:R-:W-:Y:S05]  /*3180*/  BSYNC B1 ;  /* 0x0000000000017941 */ /* 0x000fea0003800000 */
.L_x_36:
[----:B-----5:R-:W-:Y:S01]  /*3190*/  LOP3.LUT R12, R18, 0xffffe000, RZ, 0xc0, !PT ;  /* 0xffffe000120c7812 */ /* 0x020fe200078ec0ff */
[----:B------:R-:W-:Y:S01]  /*31a0*/  BSSY B1, `(.L_x_38) ;  /* 0x0000009000017945 */ /* 0x000fe20003800000 */
[----:B------:R-:W-:-:S03]  /*31b0*/  ISETP.GT.AND P0, PT, R3, 0x8, PT ;  /* 0x000000080300780c */ /* 0x000fc60003f04270 */
[----:B------:R-:W-:Y:S01]  /*31c0*/  FMUL R12, R12, R89 ;  /* 0x000000590c0c7220 */ /* 0x000fe20000400000 */
[----:B------:R-:W-:-:S03]  /*31d0*/  ISETP.GT.AND P2, PT, R0, RZ, P0 ;  /* 0x000000ff0000720c */ /* 0x000fc60000744270 */
[----:B------:R-:W-:-:S05]  /*31e0*/  FFMA R27, R27, R88, R12 ;  /* 0x000000581b1b7223 */ /* 0x000fca000000000c */
[----:B------:R-:W-:-:S05]  /*31f0*/  F2FP.TF32.F32.PACK_B R27, R27 ;  /* 0x0000001bff1b723e */ /* 0x000fca00024050ff */
[----:B------:R4:W-:Y:S01]  /*3200*/  @P1 STG.E desc[UR46][R10.64+0x4], R27 ;  /* 0x0000041b0a001986 */ /* 0x0009e2000c10192e */
[----:B------:R-:W-:Y:S05]  /*3210*/  @!P2 BRA `(.L_x_39) ;  /* 0x000000000004a947 */ /* 0x000fea0003800000 */
[----:B------:R0:W5:Y:S02]  /*3220*/  LDG.E.LTC128B R18, desc[UR46][R4.64+0x20] ;  /* 0x0000202e04127981 */ /* 0x000164000c1e1920 */
.L_x_39:
[----:B------:R-:W-:Y:S05]  /*3230*/  BSYNC B1 ;  /* 0x0000000000017941 */ /* 0x000fea0003800000 */
.L_x_38:
        /* <DEDUP_REMOVED lines=10> */
.L_x_41:
[----:B------:R-:W-:Y:S05]  /*32e0*/  BSYNC B1 ;  /* 0x0000000000017941 */ /* 0x000fea0003800000 */
.L_x_40:
[----:B-----5:R-:W-:Y:S01]  /*32f0*/  LOP3.LUT R12, R18, 0xffffe000, RZ, 0xc0, !PT ;  /* 0xffffe000120c7812 */ /* 0x020fe200078ec0ff */
[----:B------:R-:W-:Y:S01]  /*3300*/  BSSY B1, `(.L_x_42) ;  /* 0x0000008000017945 */ /* 0x000fe20003800000 */
[----:B------:R-:W-:-:S03]  /*3310*/  ISETP.GT.AND P0, PT, R0, 0x8, P0 ;  /* 0x000000080000780c */ /* 0x000fc60000704270 */
[----:B------:R-:W-:-:S04]  /*3320*/  FMUL R12, R12, R89 ;  /* 0x000000590c0c7220 */ /* 0x000fc80000400000 */
[----:B------:R-:W-:-:S05]  /*3330*/  FFMA R29, R29, R88, R12 ;  /* 0x000000581d1d7223 */ /* 0x000fca000000000c */
[----:B------:R-:W-:-:S05]  /*3340*/  F2FP.TF32.F32.PACK_B R29, R29 ;  /* 0x0000001dff1d723e */ /* 0x000fca00024050ff */
[----:B------:R0:W-:Y:S01]  /*3350*/  @P3 STG.E desc[UR46][R8.64+0x24], R29 ;  /* 0x0000241d08003986 */ /* 0x0001e2000c10192e */
[----:B------:R-:W-:Y:S05]  /*3360*/  @!P0 BRA `(.L_x_43) ;  /* 0x0000000000048947 */ /* 0x000fea0003800000 */
[----:B------:R0:W5:Y:S02]  /*3370*/  LDG.E.LTC128B R18, desc[UR46][R6.64+0x20] ;  /* 0x0000202e06127981 */ /* 0x000164000c1e1920 */
.L_x_43:
[----:B------:R-:W-:Y:S05]  /*3380*/  BSYNC B1 ;  /* 0x0000000000017941 */ /* 0x000fea0003800000 */
.L_x_42:
[----:B-----5:R-:W-:Y:S01]  /*3390*/  LOP3.LUT R12, R18, 0xffffe000, RZ, 0xc0, !PT ;  /* 0xffffe000120c7812 */ /* 0x020fe200078ec0ff */
[----:B------:R-:W-:Y:S01]  /*33a0*/  BSSY B1, `(.L_x_44) ;  /* 0x0000008000017945 */ /* 0x000fe20003800000 */
[----:B------:R-:W-:-:S03]  /*33b0*/  ISETP.GT.AND P1, PT, R0, 0x8, P1 ;  /* 0x000000080000780c */ /* 0x000fc60000f24270 */
[----:B0-----:R-:W-:-:S04]  /*33c0*/  FMUL R13, R12, R89 ;  /* 0x000000590c0d7220 */ /* 0x001fc80000400000 */
[----:B------:R-:W-:-:S05]  /*33d0*/  FFMA R13, R30, R88, R13 ;  /* 0x000000581e0d7223 */ /* 0x000fca000000000d */
[----:B------:R-:W-:-:S05]  /*33e0*/  F2FP.TF32.F32.PACK_B R13, R13 ;  /* 0x0000000dff0d723e */ /* 0x000fca00024050ff */
[----:B------:R0:W-:Y:S01]  /*33f0*/  @P0 STG.E desc[UR46][R10.64+0x20], R13 ;  /* 0x0000200d0a000986 */ /* 0x0001e2000c10192e */
[----:B------:R-:W-:Y:S05]  /*3400*/  @!P1 BRA `(.L_x_45) ;  /* 0x0000000000049947 */ /* 0x000fea0003800000 */
[----:B------:R0:W5:Y:S02]  /*3410*/  LDG.E.LTC128B R18, desc[UR46][R6.64+0x24] ;  /* 0x0000242e06127981 */ /* 0x000164000c1e1920 */
.L_x_45:
[----:B------:R-:W-:Y:S05]  /*3420*/  BSYNC B1 ;  /* 0x0000000000017941 */ /* 0x000fea0003800000 */
.L_x_44:
        /* <DEDUP_REMOVED lines=10> */
.L_x_47:
[----:B------:R-:W-:Y:S05]  /*34d0*/  BSYNC B1 ;  /* 0x0000000000017941 */ /* 0x000fea0003800000 */
.L_x_46:
[----:B-----5:R-:W-:Y:S01]  /*34e0*/  LOP3.LUT R12, R18, 0xffffe000, RZ, 0xc0, !PT ;  /* 0xffffe000120c7812 */ /* 0x020fe200078ec0ff */
[----:B------:R-:W-:Y:S01]  /*34f0*/  BSSY B1, `(.L_x_48) ;  /* 0x0000009000017945 */ /* 0x000fe20003800000 */
[----:B------:R-:W-:-:S03]  /*3500*/  ISETP.GT.AND P1, PT, R3, 0x11, PT ;  /* 0x000000110300780c */ /* 0x000fc60003f24270 */
[----:B0-----:R-:W-:Y:S01]  /*3510*/  FMUL R13, R12, R89 ;  /* 0x000000590c0d7220 */ /* 0x001fe20000400000 */
[----:B------:R-:W-:-:S03]  /*3520*/  ISETP.GT.AND P3, PT, R0, RZ, P1 ;  /* 0x000000ff0000720c */ /* 0x000fc60000f64270 */
[----:B------:R-:W-:-:S05]  /*3530*/  FFMA R13, R32, R88, R13 ;  /* 0x00000058200d7223 */ /* 0x000fca000000000d */
[----:B------:R-:W-:-:S05]  /*3540*/  F2FP.TF32.F32.PACK_B R13, R13 ;  /* 0x0000000dff0d723e */ /* 0x000fca00024050ff */
[----:B------:R0:W-:Y:S01]  /*3550*/  @P2 STG.E desc[UR46][R8.64+0x40], R13 ;  /* 0x0000400d08002986 */ /* 0x0001e2000c10192e */
[----:B------:R-:W-:Y:S05]  /*3560*/  @!P3 BRA `(.L_x_49) ;  /* 0x000000000004b947 */ /* 0x000fea0003800000 */
[----:B------:R0:W5:Y:S02]  /*3570*/  LDG.E.LTC128B R18, desc[UR46][R4.64+0x44] ;  /* 0x0000442e04127981 */ /* 0x000164000c1e1920 */
.L_x_49:
[----:B------:R-:W-:Y:S05]  /*3580*/  BSYNC B1 ;  /* 0x0000000000017941 */ /* 0x000fea0003800000 */
.L_x_48:
        /* <DEDUP_REMOVED lines=9> */
.L_x_51:
[----:B------:R-:W-:Y:S05]  /*3620*/  BSYNC B1 ;  /* 0x0000000000017941 */ /* 0x000fea0003800000 */
.L_x_50:
        /* <DEDUP_REMOVED lines=9> */
.L_x_53:
[----:B------:R-:W-:Y:S05]  /*36c0*/  BSYNC B1 ;  /* 0x0000000000017941 */ /* 0x000fea0003800000 */
.L_x_52:
        /* <DEDUP_REMOVED lines=10> */
.L_x_55:
[----:B------:R-:W-:Y:S05]  /*3770*/  BSYNC B1 ;  /* 0x0000000000017941 */ /* 0x000fea0003800000 */
.L_x_54:
        /* <DEDUP_REMOVED lines=10> */
.L_x_57:
[----:B------:R-:W-:Y:S05]  /*3820*/  BSYNC B1 ;  /* 0x0000000000017941 */ /* 0x000fea0003800000 */
.L_x_56:
        /* <DEDUP_REMOVED lines=9> */
.L_x_59:
[----:B------:R-:W-:Y:S05]  /*38c0*/  BSYNC B1 ;  /* 0x0000000000017941 */ /* 0x000fea0003800000 */
.L_x_58:
        /* <DEDUP_REMOVED lines=9> */
.L_x_61:
[----:B------:R-:W-:Y:S05]  /*3960*/  BSYNC B1 ;  /* 0x0000000000017941 */ /* 0x000fea0003800000 */
.L_x_60:
        /* <DEDUP_REMOVED lines=10> */
.L_x_63:
[----:B------:R-:W-:Y:S05]  /*3a10*/  BSYNC B1 ;  /* 0x0000000000017941 */ /* 0x000fea0003800000 */
.L_x_62:
        /* <DEDUP_REMOVED lines=10> */
.L_x_65:
[----:B------:R-:W-:Y:S05]  /*3ac0*/  BSYNC B1 ;  /* 0x0000000000017941 */ /* 0x000fea0003800000 */
.L_x_64:
        /* <DEDUP_REMOVED lines=9> */
.L_x_67:
[----:B------:R-:W-:Y:S05]  /*3b60*/  BSYNC B1 ;  /* 0x0000000000017941 */ /* 0x000fea0003800000 */
.L_x_66:
        /* <DEDUP_REMOVED lines=9> */
.L_x_69:
[----:B------:R-:W-:Y:S05]  /*3c00*/  BSYNC B1 ;  /* 0x0000000000017941 */ /* 0x000fea0003800000 */
.L_x_68:
        /* <DEDUP_REMOVED lines=10> */
.L_x_71:
[----:B------:R-:W-:Y:S05]  /*3cb0*/  BSYNC B1 ;  /* 0x0000000000017941 */ /* 0x000fea0003800000 */
.L_x_70:
        /* <DEDUP_REMOVED lines=10> */
.L_x_73:
[----:B------:R-:W-:Y:S05]  /*3d60*/  BSYNC B1 ;  /* 0x0000000000017941 */ /* 0x000fea0003800000 */
.L_x_72:
        /* <DEDUP_REMOVED lines=9> */
.L_x_75:
[----:B------:R-:W-:Y:S05]  /*3e00*/  BSYNC B1 ;  /* 0x0000000000017941 */ /* 0x000fea0003800000 */
.L_x_74:
        /* <DEDUP_REMOVED lines=9> */
.L_x_77:
[----:B------:R-:W-:Y:S05]  /*3ea0*/  BSYNC B1 ;  /* 0x0000000000017941 */ /* 0x000fea0003800000 */
.L_x_76:
        /* <DEDUP_REMOVED lines=10> */
.L_x_79:
[----:B------:R-:W-:Y:S05]  /*3f50*/  BSYNC B1 ;  /* 0x0000000000017941 */ /* 0x000fea0003800000 */
.L_x_78:
        /* <DEDUP_REMOVED lines=10> */
.L_x_81:
[----:B------:R-:W-:Y:S05]  /*4000*/  BSYNC B1 ;  /* 0x0000000000017941 */ /* 0x000fea0003800000 */
.L_x_80:
        /* <DEDUP_REMOVED lines=9> */
.L_x_83:
[----:B------:R-:W-:Y:S05]  /*40a0*/  BSYNC B1 ;  /* 0x0000000000017941 */ /* 0x000fea0003800000 */
.L_x_82:
        /* <DEDUP_REMOVED lines=9> */
.L_x_85:
[----:B------:R-:W-:Y:S05]  /*4140*/  BSYNC B1 ;  /* 0x0000000000017941 */ /* 0x000fea0003800000 */
.L_x_84:
        /* <DEDUP_REMOVED lines=10> */
.L_x_87:
[----:B------:R-:W-:Y:S05]  /*41f0*/  BSYNC B1 ;  /* 0x0000000000017941 */ /* 0x000fea0003800000 */
.L_x_86:
        /* <DEDUP_REMOVED lines=10> */
.L_x_89:
[----:B------:R-:W-:Y:S05]  /*42a0*/  BSYNC B1 ;  /* 0x0000000000017941 */ /* 0x000fea0003800000 */
.L_x_88:
        /* <DEDUP_REMOVED lines=9> */
.L_x_91:
[----:B------:R-:W-:Y:S05]  /*4340*/  BSYNC B1 ;  /* 0x0000000000017941 */ /* 0x000fea0003800000 */
.L_x_90:
        /* <DEDUP_REMOVED lines=9> */
.L_x_93:
[----:B------:R-:W-:Y:S05]  /*43e0*/  BSYNC B1 ;  /* 0x0000000000017941 */ /* 0x000fea0003800000 */
.L_x_92:
        /* <DEDUP_REMOVED lines=10> */
.L_x_95:
[----:B------:R-:W-:Y:S05]  /*4490*/  BSYNC B1 ;  /* 0x0000000000017941 */ /* 0x000fea0003800000 */
.L_x_94:
        /* <DEDUP_REMOVED lines=10> */
.L_x_97:
[----:B------:R-:W-:Y:S05]  /*4540*/  BSYNC B1 ;  /* 0x0000000000017941 */ /* 0x000fea0003800000 */
.L_x_96:
        /* <DEDUP_REMOVED lines=9> */
.L_x_99:
[----:B------:R-:W-:Y:S05]  /*45e0*/  BSYNC B1 ;  /* 0x0000000000017941 */ /* 0x000fea0003800000 */
.L_x_98:
        /* <DEDUP_REMOVED lines=9> */
.L_x_101:
[----:B------:R-:W-:Y:S05]  /*4680*/  BSYNC B1 ;  /* 0x0000000000017941 */ /* 0x000fea0003800000 */
.L_x_100:
        /* <DEDUP_REMOVED lines=10> */
.L_x_103:
[----:B------:R-:W-:Y:S05]  /*4730*/  BSYNC B1 ;  /* 0x0000000000017941 */ /* 0x000fea0003800000 */
.L_x_102:
        /* <DEDUP_REMOVED lines=10> */
.L_x_105:
[----:B------:R-:W-:Y:S05]  /*47e0*/  BSYNC B1 ;  /* 0x0000000000017941 */ /* 0x000fea0003800000 */
.L_x_104:
        /* <DEDUP_REMOVED lines=9> */
.L_x_107:
[----:B------:R-:W-:Y:S05]  /*4880*/  BSYNC B1 ;  /* 0x0000000000017941 */ /* 0x000fea0003800000 */
.L_x_106:
        /* <DEDUP_REMOVED lines=9> */
.L_x_109:
[----:B------:R-:W-:Y:S05]  /*4920*/  BSYNC B1 ;  /* 0x0000000000017941 */ /* 0x000fea0003800000 */
.L_x_108:
        /* <DEDUP_REMOVED lines=10> */
.L_x_111:
[----:B------:R-:W-:Y:S05]  /*49d0*/  BSYNC B1 ;  /* 0x0000000000017941 */ /* 0x000fea0003800000 */
.L_x_110:
        /* <DEDUP_REMOVED lines=10> */
.L_x_113:
[----:B------:R-:W-:Y:S05]  /*4a80*/  BSYNC B1 ;  /* 0x0000000000017941 */ /* 0x000fea0003800000 */
.L_x_112:
        /* <DEDUP_REMOVED lines=9> */
.L_x_115:
[----:B------:R-:W-:Y:S05]  /*4b20*/  BSYNC B1 ;  /* 0x0000000000017941 */ /* 0x000fea0003800000 */
.L_x_114:
        /* <DEDUP_REMOVED lines=9> */
.L_x_117:
[----:B------:R-:W-:Y:S05]  /*4bc0*/  BSYNC B1 ;  /* 0x0000000000017941 */ /* 0x000fea0003800000 */
.L_x_116:
        /* <DEDUP_REMOVED lines=10> */
.L_x_119:
[----:B------:R-:W-:Y:S05]  /*4c70*/  BSYNC B1 ;  /* 0x0000000000017941 */ /* 0x000fea0003800000 */
.L_x_118:
        /* <DEDUP_REMOVED lines=10> */
.L_x_121:
[----:B------:R-:W-:Y:S05]  /*4d20*/  BSYNC B1 ;  /* 0x0000000000017941 */ /* 0x000fea0003800000 */
.L_x_120:
        /* <DEDUP_REMOVED lines=9> */
.L_x_123:
[----:B------:R-:W-:Y:S05]  /*4dc0*/  BSYNC B1 ;  /* 0x0000000000017941 */ /* 0x000fea0003800000 */
.L_x_122:
        /* <DEDUP_REMOVED lines=9> */
.L_x_125:
[----:B------:R-:W-:Y:S05]  /*4e60*/  BSYNC B1 ;  /* 0x0000000000017941 */ /* 0x000fea0003800000 */
.L_x_124:
        /* <DEDUP_REMOVED lines=10> */
.L_x_127:
[----:B------:R-:W-:Y:S05]  /*4f10*/  BSYNC B1 ;  /* 0x0000000000017941 */ /* 0x000fea0003800000 */
.L_x_126:
        /* <DEDUP_REMOVED lines=10> */
.L_x_129:
[----:B------:R-:W-:Y:S05]  /*4fc0*/  BSYNC B1 ;  /* 0x0000000000017941 */ /* 0x000fea0003800000 */
.L_x_128:
        /* <DEDUP_REMOVED lines=9> */
.L_x_131:
[----:B------:R-:W-:Y:S05]  /*5060*/  BSYNC B1 ;  /* 0x0000000000017941 */ /* 0x000fea0003800000 */
.L_x_130:
        /* <DEDUP_REMOVED lines=9> */
.L_x_133:
[----:B------:R-:W-:Y:S05]  /*5100*/  BSYNC B1 ;  /* 0x0000000000017941 */ /* 0x000fea0003800000 */
.L_x_132:
        /* <DEDUP_REMOVED lines=10> */
.L_x_135:
[----:B------:R-:W-:Y:S05]  /*51b0*/  BSYNC B1 ;  /* 0x0000000000017941 */ /* 0x000fea0003800000 */
.L_x_134:
        /* <DEDUP_REMOVED lines=10> */
.L_x_137:
[----:B------:R-:W-:Y:S05]  /*5260*/  BSYNC B1 ;  /* 0x0000000000017941 */ /* 0x000fea0003800000 */
.L_x_136:
        /* <DEDUP_REMOVED lines=9> */
.L_x_139:
[----:B------:R-:W-:Y:S05]  /*5300*/  BSYNC B1 ;  /* 0x0000000000017941 */ /* 0x000fea0003800000 */
.L_x_138:
        /* <DEDUP_REMOVED lines=9> */
.L_x_141:
[----:B------:R-:W-:Y:S05]  /*53a0*/  BSYNC B1 ;  /* 0x0000000000017941 */ /* 0x000fea0003800000 */
.L_x_140:
        /* <DEDUP_REMOVED lines=10> */
.L_x_143:
[----:B------:R-:W-:Y:S05]  /*5450*/  BSYNC B1 ;  /* 0x0000000000017941 */ /* 0x000fea0003800000 */
.L_x_142:
        /* <DEDUP_REMOVED lines=10> */
.L_x_145:
[----:B------:R-:W-:Y:S05]  /*5500*/  BSYNC B1 ;  /* 0x0000000000017941 */ /* 0x000fea0003800000 */
.L_x_144:
        /* <DEDUP_REMOVED lines=9> */
.L_x_147:
[----:B------:R-:W-:Y:S05]  /*55a0*/  BSYNC B1 ;  /* 0x0000000000017941 */ /* 0x000fea0003800000 */
.L_x_146:
        /* <DEDUP_REMOVED lines=9> */
.L_x_149:
[----:B------:R-:W-:Y:S05]  /*5640*/  BSYNC B1 ;  /* 0x0000000000017941 */ /* 0x000fea0003800000 */
.L_x_148:
        /* <DEDUP_REMOVED lines=10> */
.L_x_151:
[----:B------:R-:W-:Y:S05]  /*56f0*/  BSYNC B1 ;  /* 0x0000000000017941 */ /* 0x000fea0003800000 */
.L_x_150:
        /* <DEDUP_REMOVED lines=10> */
.L_x_153:
[----:B------:R-:W-:Y:S05]  /*57a0*/  BSYNC B1 ;  /* 0x0000000000017941 */ /* 0x000fea0003800000 */
.L_x_152:
[----:B01---5:R-:W-:Y:S01]  /*57b0*/  LOP3.LUT R4, R18, 0xffffe000, RZ, 0xc0, !PT ;  /* 0xffffe00012047812 */ /* 0x023fe200078ec0ff */
        /* <DEDUP_REMOVED lines=8> */
.L_x_155:
[----:B------:R-:W-:Y:S05]  /*5840*/  BSYNC B1 ;  /* 0x0000000000017941 */ /* 0x000fea0003800000 */
.L_x_154:
[----:B-----5:R-:W-:Y:S01]  /*5850*/  LOP3.LUT R4, R18, 0xffffe000, RZ, 0xc0, !PT ;  /* 0xffffe00012047812 */ /* 0x020fe200078ec0ff */
[----:B------:R-:W-:Y:S01]  /*5860*/  @P0 IMAD.MOV.U32 R5, RZ, RZ, R11 ;  /* 0x000000ffff050224 */ /* 0x000fe200078e000b */
[----:B------:R-:W-:Y:S01]  /*5870*/  ISETP.GT.AND P1, PT, R0, 0x8, P1 ;  /* 0x000000080000780c */ /* 0x000fe20000f24270 */
[----:B------:R-:W-:Y:S02]  /*5880*/  BSSY B1, `(.L_x_156) ;  /* 0x0000008000017945 */ /* 0x000fe40003800000 */
[----:B------:R-:W-:Y:S01]  /*5890*/  FMUL R3, R4, R89 ;  /* 0x0000005904037220 */ /* 0x000fe20000400000 */
[----:B------:R-:W-:-:S03]  /*58a0*/  @P0 IMAD.MOV.U32 R4, RZ, RZ, R10 ;  /* 0x000000ffff040224 */ /* 0x000fc600078e000a */
[----:B------:R-:W-:-:S05]  /*58b0*/  FFMA R3, R86, R88, R3 ;  /* 0x0000005856037223 */ /* 0x000fca0000000003 */
[----:B------:R-:W-:-:S05]  /*58c0*/  F2FP.TF32.F32.PACK_B R3, R3 ;  /* 0x00000003ff03723e */ /* 0x000fca00024050ff */
[----:B------:R0:W-:Y:S01]  /*58d0*/  @P0 STG.E desc[UR46][R4.64+0x1e0], R3 ;  /* 0x0001e00304000986 */ /* 0x0001e2000c10192e */
[----:B------:R-:W-:Y:S05]  /*58e0*/  @!P1 BRA `(.L_x_157) ;  /* 0x0000000000049947 */ /* 0x000fea0003800000 */
[----:B------:R0:W5:Y:S02]  /*58f0*/  LDG.E.LTC128B R18, desc[UR46][R6.64+0x1e4] ;  /* 0x0001e42e06127981 */ /* 0x000164000c1e1920 */
.L_x_157:
[----:B------:R-:W-:Y:S05]  /*5900*/  BSYNC B1 ;  /* 0x0000000000017941 */ /* 0x000fea0003800000 */
.L_x_156:
[----:B------:R-:W-:Y:S05]  /*5910*/  @!P1 BRA `(.L_x_158) ;  /* 0x0000001000b09947 */ /* 0x000fea0003800000 */
[----:B-----5:R-:W-:-:S05]  /*5920*/  LOP3.LUT R18, R18, 0xffffe000, RZ, 0xc0, !PT ;  /* 0xffffe00012127812 */ /* 0x020fca00078ec0ff */
[----:B------:R-:W-:-:S04]  /*5930*/  FMUL R18, R18, R89 ;  /* 0x0000005912127220 */ /* 0x000fc80000400000 */
[----:B------:R-:W-:-:S05]  /*5940*/  FFMA R87, R87, R88, R18 ;  /* 0x0000005857577223 */ /* 0x000fca0000000012 */
[----:B------:R-:W-:-:S05]  /*5950*/  F2FP.TF32.F32.PACK_B R87, R87 ;  /* 0x00000057ff57723e */ /* 0x000fca00024050ff */
[----:B------:R0:W-:Y:S01]  /*5960*/  STG.E desc[UR46][R10.64+0x1e4], R87 ;  /* 0x0001e4570a007986 */ /* 0x0001e2000c10192e */
[----:B------:R-:W-:Y:S05]  /*5970*/  BRA `(.L_x_158) ;  /* 0x0000001000987947 */ /* 0x000fea0003800000 */
.L_x_33:
[----:B------:R-:W-:Y:S01]  /*5980*/  ISETP.GT.AND P4, PT, R3, 0x1, PT ;  /* 0x000000010300780c */ /* 0x000fe20003f84270 */
[----:B------:R-:W-:Y:S01]  /*5990*/  ULDC.64 UR4, c[0x0][0x5c0] ;  /* 0x0001700000047ab9 */ /* 0x000fe20000000a00 */
[-C--:B------:R-:W-:Y:S01]  /*59a0*/  FMUL R9, R24, R88.reuse ;  /* 0x0000005818097220 */ /* 0x080fe20000400000 */
[----:B------:R-:W-:Y:S01]  /*59b0*/  LEA R4, P3, R104, UR4, 0x2 ;  /* 0x0000000468047c11 */ /* 0x000fe2000f8610ff */
[-C--:B------:R-:W-:Y:S01]  /*59c0*/  FMUL R25, R25, R88.reuse ;  /* 0x0000005819197220 */ /* 0x080fe20000400000 */
[----:B------:R-:W-:Y:S01]  /*59d0*/  ISETP.GT.AND P1, PT, R0, RZ, P4 ;  /* 0x000000ff0000720c */ /* 0x000fe20002724270 */
[-C--:B------:R-:W-:Y:S01]  /*59e0*/  FMUL R11, R26, R88.reuse ;  /* 0x000000581a0b7220 */ /* 0x080fe20000400000 */
[----:B------:R-:W-:Y:S01]  /*59f0*/  LEA.HI.X R5, R104, UR5, R113, 0x2, P3 ;  /* 0x0000000568057c11 */ /* 0x000fe200098f1471 */
[-C--:B------:R-:W-:Y:S01]  /*5a00*/  FMUL R27, R27, R88.reuse ;  /* 0x000000581b1b7220 */ /* 0x080fe20000400000 */
[----:B------:R-:W-:Y:S01]  /*5a10*/  F2FP.TF32.F32.PACK_B R9, R9 ;  /* 0x00000009ff09723e */ /* 0x000fe200024050ff */
[-C--:B------:R-:W-:Y:S01]  /*5a20*/  FMUL R29, R29, R88.reuse ;  /* 0x000000581d1d7220 */ /* 0x080fe20000400000 */
[----:B------:R-:W-:Y:S01]  /*5a30*/  F2FP.TF32.F32.PACK_B R25, R25 ;  /* 0x00000019ff19723e */ /* 0x000fe200024050ff */
[----:B------:R-:W-:Y:S01]  /*5a40*/  FMUL R31, R31, R88 ;  /* 0x000000581f1f7220 */ /* 0x000fe20000400000 */
[C---:B------:R-:W-:Y:S01]  /*5a50*/  SHF.L.U64.HI R7, R94.reuse, 0x2, R95 ;  /* 0x000000025e077819 */ /* 0x040fe2000001025f */
[----:B------:R0:W-:Y:S01]  /*5a60*/  @P2 STG.E desc[UR46][R4.64], R9 ;  /* 0x0000000904002986 */ /* 0x0001e2000c10192e */
[----:B------:R-:W-:Y:S01]  /*5a70*/  LEA R6, P3, R94, R4, 0x2 ;  /* 0x000000045e067211 */ /* 0x000fe200078610ff */
[-C--:B------:R-:W-:Y:S01]  /*5a80*/  FMUL R13, R32, R88.reuse ;  /* 0x00000058200d7220 */ /* 0x080fe20000400000 */
[C---:B------:R-:W-:Y:S01]  /*5a90*/  ISETP.GT.AND P2, PT, R3.reuse, 0x8, PT ;  /* 0x000000080300780c */ /* 0x040fe20003f44270 */
[----:B------:R-:W-:Y:S01]  /*5aa0*/  @P1 STG.E desc[UR46][R4.64+0x4], R25 ;  /* 0x0000041904001986 */ /* 0x000fe2000c10192e */
[----:B------:R-:W-:Y:S01]  /*5ab0*/  ISETP.GT.AND P1, PT, R3, 0x9, PT ;  /* 0x000000090300780c */ /* 0x000fe20003f24270 */
[----:B------:R-:W-:Y:S01]  /*5ac0*/  IMAD.X R7, R7, 0x1, R5, P3 ;  /* 0x0000000107077824 */ /* 0x000fe200018e0605 */
[C---:B------:R-:W-:Y:S01]  /*5ad0*/  ISETP.GT.AND P0, PT, R0.reuse, 0x8, P0 ;  /* 0x000000080000780c */ /* 0x040fe20000704270 */
[-C--:B------:R-:W-:Y:S01]  /*5ae0*/  FMUL R33, R33, R88.reuse ;  /* 0x0000005821217220 */ /* 0x080fe20000400000 */
[C---:B------:R-:W-:Y:S01]  /*5af0*/  ISETP.GT.AND P4, PT, R0.reuse, 0x8, P4 ;  /* 0x000000080000780c */ /* 0x040fe20002784270 */
[-C--:B------:R-:W-:Y:S01]  /*5b00*/  FMUL R35, R35, R88.reuse ;  /* 0x0000005823237220 */ /* 0x080fe20000400000 */
[----:B------:R-:W-:Y:S01]  /*5b10*/  ISETP.GT.AND P5, PT, R0, RZ, P2 ;  /* 0x000000ff0000720c */ /* 0x000fe200017a4270 */
[-C--:B0-----:R-:W-:Y:S01]  /*5b20*/  FMUL R9, R28, R88.reuse ;  /* 0x000000581c097220 */ /* 0x081fe20000400000 */
[C---:B------:R-:W-:Y:S01]  /*5b30*/  ISETP.GT.AND P3, PT, R0.reuse, RZ, P1 ;  /* 0x000000ff0000720c */ /* 0x040fe20000f64270 */
[-C--:B------:R-:W-:Y:S01]  /*5b40*/  FMUL R37, R37, R88.reuse ;  /* 0x0000005825257220 */ /* 0x080fe20000400000 */
[----:B------:R-:W-:Y:S01]  /*5b50*/  F2FP.TF32.F32.PACK_B R11, R11 ;  /* 0x0000000bff0b723e */ /* 0x000fe200024050ff */
[-C--:B------:R-:W-:Y:S01]  /*5b60*/  FMUL R39, R39, R88.reuse ;  /* 0x0000005827277220 */ /* 0x080fe20000400000 */
[----:B------:R-:W-:Y:S01]  /*5b70*/  F2FP.TF32.F32.PACK_B R27, R27 ;  /* 0x0000001bff1b723e */ /* 0x000fe200024050ff */
[-C--:B------:R-:W-:Y:S01]  /*5b80*/  FMUL R41, R41, R88.reuse ;  /* 0x0000005829297220 */ /* 0x080fe20000400000 */
[----:B------:R-:W-:Y:S01]  /*5b90*/  F2FP.TF32.F32.PACK_B R9, R9 ;  /* 0x00000009ff09723e */ /* 0x000fe200024050ff */
[----:B------:R0:W-:Y:S01]  /*5ba0*/  @P0 STG.E desc[UR46][R6.64], R11 ;  /* 0x0000000b06000986 */ /* 0x0001e2000c10192e */
[----:B------:R-:W-:Y:S01]  /*5bb0*/  F2FP.TF32.F32.PACK_B R29, R29 ;  /* 0x0000001dff1d723e */ /* 0x000fe200024050ff */
[-C--:B------:R-:W-:Y:S01]  /*5bc0*/  FMUL R43, R43, R88.reuse ;  /* 0x000000582b2b7220 */ /* 0x080fe20000400000 */
[----:B------:R-:W-:Y:S01]  /*5bd0*/  ISETP.GT.AND P0, PT, R3, 0x10, PT ;  /* 0x000000100300780c */ /* 0x000fe20003f04270 */
[----:B------:R-:W-:Y:S01]  /*5be0*/  @P4 STG.E desc[UR46][R6.64+0x4], R27 ;  /* 0x0000041b06004986 */ /* 0x000fe2000c10192e */
[C---:B------:R-:W-:Y:S01]  /*5bf0*/  ISETP.GT.AND P2, PT, R0.reuse, 0x8, P2 ;  /* 0x000000080000780c */ /* 0x040fe20001744270 */
[-C--:B------:R-:W-:Y:S01]  /*5c00*/  FMUL R45, R45, R88.reuse ;  /* 0x000000582d2d7220 */ /* 0x080fe20000400000 */
[C---:B------:R-:W-:Y:S01]  /*5c10*/  ISETP.GT.AND P1, PT, R0.reuse, 0x8, P1 ;  /* 0x000000080000780c */ /* 0x040fe20000f24270 */
[----:B------:R1:W-:Y:S01]  /*5c20*/  @P5 STG.E desc[UR46][R4.64+0x20], R9 ;  /* 0x0000200904005986 */ /* 0x0003e2000c10192e */
[----:B------:R-:W-:Y:S01]  /*5c30*/  ISETP.GT.AND P5, PT, R0, RZ, P0 ;  /* 0x000000ff0000720c */ /* 0x000fe200007a4270 */
[-C--:B------:R-:W-:Y:S01]  /*5c40*/  FMUL R47, R47, R88.reuse ;  /* 0x000000582f2f7220 */ /* 0x080fe20000400000 */
[----:B------:R-:W-:Y:S01]  /*5c50*/  F2FP.TF32.F32.PACK_B R31, R31 ;  /* 0x0000001fff1f723e */ /* 0x000fe200024050ff */
[----:B------:R-:W-:Y:S01]  /*5c60*/  @P3 STG.E desc[UR46][R4.64+0x24], R29 ;  /* 0x0000241d04003986 */ /* 0x000fe2000c10192e */
[----:B------:R-:W-:Y:S01]  /*5c70*/  ISETP.GT.AND P3, PT, R3, 0x11, PT ;  /* 0x000000110300780c */ /* 0x000fe20003f64270 */
[-C--:B0-----:R-:W-:Y:S01]  /*5c80*/  FMUL R11, R30, R88.reuse ;  /* 0x000000581e0b7220 */ /* 0x081fe20000400000 */
[----:B------:R-:W-:Y:S01]  /*5c90*/  F2FP.TF32.F32.PACK_B R13, R13 ;  /* 0x0000000dff0d723e */ /* 0x000fe200024050ff */
[-C--:B------:R-:W-:Y:S01]  /*5ca0*/  FMUL R49, R49, R88.reuse ;  /* 0x0000005831317220 */ /* 0x080fe20000400000 */
[----:B------:R-:W-:Y:S01]  /*5cb0*/  ISETP.GT.AND P4, PT, R0, RZ, P3 ;  /* 0x000000ff0000720c */ /* 0x000fe20001f84270 */
[-C--:B------:R-:W-:Y:S01]  /*5cc0*/  FMUL R51, R51, R88.reuse ;  /* 0x0000005833337220 */ /* 0x080fe20000400000 */
[----:B------:R-:W-:Y:S01]  /*5cd0*/  F2FP.TF32.F32.PACK_B R11, R11 ;  /* 0x0000000bff0b723e */ /* 0x000fe200024050ff */
[-C--:B-1----:R-:W-:Y:S01]  /*5ce0*/  FMUL R9, R34, R88.reuse ;  /* 0x0000005822097220 */ /* 0x082fe20000400000 */
[----:B------:R-:W-:Y:S01]  /*5cf0*/  F2FP.TF32.F32.PACK_B R33, R33 ;  /* 0x00000021ff21723e */ /* 0x000fe200024050ff */
[-C--:B------:R-:W-:Y:S01]  /*5d00*/  FMUL R53, R53, R88.reuse ;  /* 0x0000005835357220 */ /* 0x080fe20000400000 */
[C---:B------:R-:W-:Y:S01]  /*5d10*/  ISETP.GT.AND P0, PT, R0.reuse, 0x8, P0 ;  /* 0x000000080000780c */ /* 0x040fe20000704270 */
[----:B------:R0:W-:Y:S01]  /*5d20*/  @P2 STG.E desc[UR46][R6.64+0x20], R11 ;  /* 0x0000200b06002986 */ /* 0x0001e2000c10192e */
[----:B------:R-:W-:Y:S01]  /*5d30*/  ISETP.GT.AND P2, PT, R3, 0x19, PT ;  /* 0x000000190300780c */ /* 0x000fe20003f44270 */
[-C--:B------:R-:W-:Y:S01]  /*5d40*/  FMUL R55, R55, R88.reuse ;  /* 0x0000005837377220 */ /* 0x080fe20000400000 */
[----:B------:R-:W-:Y:S01]  /*5d50*/  F2FP.TF32.F32.PACK_B R9, R9 ;  /* 0x00000009ff09723e */ /* 0x000fe200024050ff */
[----:B------:R-:W-:Y:S01]  /*5d60*/  @P1 STG.E desc[UR46][R6.64+0x24], R31 ;  /* 0x0000241f06001986 */ /* 0x000fe2000c10192e */
[----:B------:R-:W-:Y:S01]  /*5d70*/  ISETP.GT.AND P1, PT, R3, 0x18, PT ;  /* 0x000000180300780c */ /* 0x000fe20003f24270 */
[-C--:B------:R-:W-:Y:S01]  /*5d80*/  FMUL R57, R57, R88.reuse ;  /* 0x0000005839397220 */ /* 0x080fe20000400000 */
[----:B------:R-:W-:Y:S01]  /*5d90*/  F2FP.TF32.F32.PACK_B R35, R35 ;  /* 0x00000023ff23723e */ /* 0x000fe200024050ff */
[----:B------:R1:W-:Y:S01]  /*5da0*/  @P5 STG.E desc[UR46][R4.64+0x40], R13 ;  /* 0x0000400d04005986 */ /* 0x0003e2000c10192e */
[C---:B------:R-:W-:Y:S01]  /*5db0*/  ISETP.GT.AND P5, PT, R0.reuse, RZ, P1 ;  /* 0x000000ff0000720c */ /* 0x040fe20000fa4270 */
[-C--:B------:R-:W-:Y:S01]  /*5dc0*/  FMUL R59, R59, R88.reuse ;  /* 0x000000583b3b7220 */ /* 0x080fe20000400000 */
[----:B------:R-:W-:Y:S01]  /*5dd0*/  F2FP.TF32.F32.PACK_B R37, R37 ;  /* 0x00000025ff25723e */ /* 0x000fe200024050ff */
[----:B------:R-:W-:Y:S01]  /*5de0*/  @P4 STG.E desc[UR46][R4.64+0x44], R33 ;  /* 0x0000442104004986 */ /* 0x000fe2000c10192e */
[----:B------:R-:W-:Y:S01]  /*5df0*/  ISETP.GT.AND P4, PT, R0, 0x8, P3 ;  /* 0x000000080000780c */ /* 0x000fe20001f84270 */
[-C--:B0-----:R-:W-:Y:S01]  /*5e00*/  FMUL R11, R36, R88.reuse ;  /* 0x00000058240b7220 */ /* 0x081fe20000400000 */
[C---:B------:R-:W-:Y:S01]  /*5e10*/  ISETP.GT.AND P3, PT, R0.reuse, RZ, P2 ;  /* 0x000000ff0000720c */ /* 0x040fe20001764270 */
[----:B------:R0:W-:Y:S01]  /*5e20*/  @P0 STG.E desc[UR46][R6.64+0x40], R9 ;  /* 0x0000400906000986 */ /* 0x0001e2000c10192e */
[----:B------:R-:W-:Y:S01]  /*5e30*/  ISETP.GT.AND P1, PT, R0, 0x8, P1 ;  /* 0x000000080000780c */ /* 0x000fe20000f24270 */
[-C--:B------:R-:W-:Y:S01]  /*5e40*/  FMUL R61, R61, R88.reuse ;  /* 0x000000583d3d7220 */ /* 0x080fe20000400000 */
[----:B------:R-:W-:Y:S01]  /*5e50*/  F2FP.TF32.F32.PACK_B R11, R11 ;  /* 0x0000000bff0b723e */ /* 0x000fe200024050ff */
[-C--:B-1----:R-:W-:Y:S01]  /*5e60*/  FMUL R13, R40, R88.reuse ;  /* 0x00000058280d7220 */ /* 0x082fe20000400000 */
[----:B------:R-:W-:Y:S01]  /*5e70*/  ISETP.GT.AND P0, PT, R3, 0x20, PT ;  /* 0x000000200300780c */ /* 0x000fe20003f04270 */
[-C--:B------:R-:W-:Y:S01]  /*5e80*/  FMUL R63, R63, R88.reuse ;  /* 0x000000583f3f7220 */ /* 0x080fe20000400000 */
[----:B------:R-:W-:Y:S01]  /*5e90*/  F2FP.TF32.F32.PACK_B R39, R39 ;  /* 0x00000027ff27723e */ /* 0x000fe200024050ff */
[-C--:B------:R-:W-:Y:S01]  /*5ea0*/  FMUL R65, R65, R88.reuse ;  /* 0x0000005841417220 */ /* 0x080fe20000400000 */
[----:B------:R-:W-:Y:S01]  /*5eb0*/  F2FP.TF32.F32.PACK_B R13, R13 ;  /* 0x0000000dff0d723e */ /* 0x000fe200024050ff */
[----:B------:R-:W-:Y:S01]  /*5ec0*/  @P4 STG.E desc[UR46][R6.64+0x44], R35 ;  /* 0x0000442306004986 */ /* 0x000fe2000c10192e */
[----:B------:R-:W-:Y:S01]  /*5ed0*/  ISETP.GT.AND P4, PT, R0, 0x8, P2 ;  /* 0x000000080000780c */ /* 0x000fe20001784270 */
[-C--:B0-----:R-:W-:Y:S01]  /*5ee0*/  FMUL R9, R38, R88.reuse ;  /* 0x0000005826097220 */ /* 0x081fe20000400000 */
[----:B------:R-:W-:Y:S01]  /*5ef0*/  ISETP.GT.AND P2, PT, R3, 0x21, PT ;  /* 0x000000210300780c */ /* 0x000fe20003f44270 */
[----:B------:R0:W-:Y:S01]  /*5f00*/  @P5 STG.E desc[UR46][R4.64+0x60], R11 ;  /* 0x0000600b04005986 */ /* 0x0001e2000c10192e */
[C---:B------:R-:W-:Y:S01]  /*5f10*/  ISETP.GT.AND P5, PT, R0.reuse, RZ, P0 ;  /* 0x000000ff0000720c */ /* 0x040fe200007a4270 */
[-C--:B------:R-:W-:Y:S01]  /*5f20*/  FMUL R67, R67, R88.reuse ;  /* 0x0000005843437220 */ /* 0x080fe20000400000 */
[----:B------:R-:W-:Y:S01]  /*5f30*/  F2FP.TF32.F32.PACK_B R9, R9 ;  /* 0x00000009ff09723e */ /* 0x000fe200024050ff */
[----:B------:R-:W-:Y:S01]  /*5f40*/  @P3 STG.E desc[UR46][R4.64+0x64], R37 ;  /* 0x0000642504003986 */ /* 0x000fe2000c10192e */
[C---:B------:R-:W-:Y:S01]  /*5f50*/  ISETP.GT.AND P3, PT, R0.reuse, RZ, P2 ;  /* 0x000000ff0000720c */ /* 0x040fe20001764270 */
[-C--:B------:R-:W-:Y:S01]  /*5f60*/  FMUL R69, R69, R88.reuse ;  /* 0x0000005845457220 */ /* 0x080fe20000400000 */
[----:B------:R-:W-:Y:S01]  /*5f70*/  F2FP.TF32.F32.PACK_B R41, R41 ;  /* 0x00000029ff29723e */ /* 0x000fe200024050ff */
[----:B------:R1:W-:Y:S01]  /*5f80*/  @P1 STG.E desc[UR46][R6.64+0x60], R9 ;  /* 0x0000600906001986 */ /* 0x0003e2000c10192e */
[C---:B------:R-:W-:Y:S01]  /*5f90*/  ISETP.GT.AND P0, PT, R0.reuse, 0x8, P0 ;  /* 0x000000080000780c */ /* 0x040fe20000704270 */
[-C--:B------:R-:W-:Y:S01]  /*5fa0*/  FMUL R71, R71, R88.reuse ;  /* 0x0000005847477220 */ /* 0x080fe20000400000 */
[C---:B------:R-:W-:Y:S01]  /*5fb0*/  ISETP.GT.AND P1, PT, R3.reuse, 0x28, PT ;  /* 0x000000280300780c */ /* 0x040fe20003f24270 */
[----:B------:R-:W-:Y:S01]  /*5fc0*/  @P4 STG.E desc[UR46][R6.64+0x64], R39 ;  /* 0x0000642706004986 */ /* 0x000fe2000c10192e */
[----:B------:R-:W-:Y:S01]  /*5fd0*/  ISETP.GT.AND P4, PT, R0, 0x8, P2 ;  /* 0x000000080000780c */ /* 0x000fe20001784270 */
[-C--:B0-----:R-:W-:Y:S01]  /*5fe0*/  FMUL R11, R44, R88.reuse ;  /* 0x000000582c0b7220 */ /* 0x081fe20000400000 */
[----:B------:R-:W-:Y:S01]  /*5ff0*/  ISETP.GT.AND P2, PT, R3, 0x29, PT ;  /* 0x000000290300780c */ /* 0x000fe20003f44270 */
[----:B------:R0:W-:Y:S01]  /*6000*/  @P5 STG.E desc[UR46][R4.64+0x80], R13 ;  /* 0x0000800d04005986 */ /* 0x0001e2000c10192e */
[----:B------:R-:W-:Y:S01]  /*6010*/  ISETP.GT.AND P5, PT, R0, RZ, P1 ;  /* 0x000000ff0000720c */ /* 0x000fe20000fa4270 */
[-C--:B------:R-:W-:Y:S01]  /*6020*/  FMUL R73, R73, R88.reuse ;  /* 0x0000005849497220 */ /* 0x080fe20000400000 */
[----:B------:R-:W-:Y:S01]  /*6030*/  F2FP.TF32.F32.PACK_B R43, R43 ;  /* 0x0000002bff2b723e */ /* 0x000fe200024050ff */
[-C--:B-1----:R-:W-:Y:S01]  /*6040*/  FMUL R9, R42, R88.reuse ;  /* 0x000000582a097220 */ /* 0x082fe20000400000 */
[----:B------:R-:W-:Y:S01]  /*6050*/  @P3 STG.E desc[UR46][R4.64+0x84], R41 ;  /* 0x0000842904003986 */ /* 0x000fe2000c10192e */
[----:B------:R-:W-:Y:S01]  /*6060*/  ISETP.GT.AND P3, PT, R0, RZ, P2 ;  /* 0x000000ff0000720c */ /* 0x000fe20001764270 */
[-C--:B------:R-:W-:Y:S01]  /*6070*/  FMUL R75, R75, R88.reuse ;  /* 0x000000584b4b7220 */ /* 0x080fe20000400000 */
[----:B------:R-:W-:Y:S01]  /*6080*/  F2FP.TF32.F32.PACK_B R11, R11 ;  /* 0x0000000bff0b723e */ /* 0x000fe200024050ff */
[-C--:B------:R-:W-:Y:S01]  /*6090*/  FMUL R77, R77, R88.reuse ;  /* 0x000000584d4d7220 */ /* 0x080fe20000400000 */
[----:B------:R-:W-:Y:S01]  /*60a0*/  F2FP.TF32.F32.PACK_B R9, R9 ;  /* 0x00000009ff09723e */ /* 0x000fe200024050ff */
[-C--:B------:R-:W-:Y:S01]  /*60b0*/  FMUL R79, R79, R88.reuse ;  /* 0x000000584f4f7220 */ /* 0x080fe20000400000 */
[----:B------:R-:W-:Y:S01]  /*60c0*/  F2FP.TF32.F32.PACK_B R45, R45 ;  /* 0x0000002dff2d723e */ /* 0x000fe200024050ff */
[-C--:B0-----:R-:W-:Y:S01]  /*60d0*/  FMUL R13, R48, R88.reuse ;  /* 0x00000058300d7220 */ /* 0x081fe20000400000 */
[C---:B------:R-:W-:Y:S01]  /*60e0*/  ISETP.GT.AND P1, PT, R0.reuse, 0x8, P1 ;  /* 0x000000080000780c */ /* 0x040fe20000f24270 */
[----:B------:R0:W-:Y:S01]  /*60f0*/  @P0 STG.E desc[UR46][R6.64+0x80], R9 ;  /* 0x0000800906000986 */ /* 0x0001e2000c10192e */
[----:B------:R-:W-:Y:S01]  /*6100*/  ISETP.GT.AND P0, PT, R3, 0x30, PT ;  /* 0x000000300300780c */ /* 0x000fe20003f04270 */
[-C--:B------:R-:W-:Y:S01]  /*6110*/  FMUL R81, R81, R88.reuse ;  /* 0x0000005851517220 */ /* 0x080fe20000400000 */
[----:B------:R-:W-:Y:S01]  /*6120*/  F2FP.TF32.F32.PACK_B R47, R47 ;  /* 0x0000002fff2f723e */ /* 0x000fe200024050ff */
[----:B------:R-:W-:Y:S01]  /*6130*/  @P4 STG.E desc[UR46][R6.64+0x84], R43 ;  /* 0x0000842b06004986 */ /* 0x000fe2000c10192e */
[C---:B------:R-:W-:Y:S01]  /*6140*/  ISETP.GT.AND P4, PT, R0.reuse, 0x8, P2 ;  /* 0x000000080000780c */ /* 0x040fe20001784270 */
[-C--:B------:R-:W-:Y:S01]  /*6150*/  FMUL R83, R83, R88.reuse ;  /* 0x0000005853537220 */ /* 0x080fe20000400000 */
[----:B------:R-:W-:Y:S01]  /*6160*/  ISETP.GT.AND P2, PT, R3, 0x31, PT ;  /* 0x000000310300780c */ /* 0x000fe20003f44270 */
[----:B------:R1:W-:Y:S01]  /*6170*/  @P5 STG.E desc[UR46][R4.64+0xa0], R11 ;  /* 0x0000a00b04005986 */ /* 0x0003e2000c10192e */
[----:B------:R-:W-:Y:S01]  /*6180*/  ISETP.GT.AND P5, PT, R0, RZ, P0 ;  /* 0x000000ff0000720c */ /* 0x000fe200007a4270 */
[-C--:B------:R-:W-:Y:S01]  /*6190*/  FMUL R85, R85, R88.reuse ;  /* 0x0000005855557220 */ /* 0x080fe20000400000 */
[----:B------:R-:W-:Y:S01]  /*61a0*/  F2FP.TF32.F32.PACK_B R13, R13 ;  /* 0x0000000dff0d723e */ /* 0x000fe200024050ff */
[-C--:B0-----:R-:W-:Y:S01]  /*61b0*/  FMUL R9, R46, R88.reuse ;  /* 0x000000582e097220 */ /* 0x081fe20000400000 */
[----:B------:R-:W-:Y:S01]  /*61c0*/  @P3 STG.E desc[UR46][R4.64+0xa4], R45 ;  /* 0x0000a42d04003986 */ /* 0x000fe2000c10192e */
[----:B------:R-:W-:Y:S01]  /*61d0*/  ISETP.GT.AND P3, PT, R0, RZ, P2 ;  /* 0x000000ff0000720c */ /* 0x000fe20001764270 */
[----:B------:R-:W-:Y:S01]  /*61e0*/  FMUL R87, R87, R88 ;  /* 0x0000005857577220 */ /* 0x000fe20000400000 */
[----:B------:R-:W-:-:S02]  /*61f0*/  F2FP.TF32.F32.PACK_B R49, R49 ;  /* 0x00000031ff31723e */ /* 0x000fc400024050ff */
[----:B------:R-:W-:Y:S02]  /*6200*/  F2FP.TF32.F32.PACK_B R9, R9 ;  /* 0x00000009ff09723e */ /* 0x000fe400024050ff */
[----:B------:R-:W-:Y:S01]  /*6210*/  ISETP.GT.AND P0, PT, R0, 0x8, P0 ;  /* 0x000000080000780c */ /* 0x000fe20000704270 */
[----:B-1----:R-:W-:Y:S01]  /*6220*/  FMUL R11, R52, R88 ;  /* 0x00000058340b7220 */ /* 0x002fe20000400000 */
[----:B------:R-:W-:Y:S01]  /*6230*/  F2FP.TF32.F32.PACK_B R51, R51 ;  /* 0x00000033ff33723e */ /* 0x000fe200024050ff */
[----:B------:R0:W-:Y:S01]  /*6240*/  @P1 STG.E desc[UR46][R6.64+0xa0], R9 ;  /* 0x0000a00906001986 */ /* 0x0001e2000c10192e */
[----:B------:R-:W-:Y:S02]  /*6250*/  ISETP.GT.AND P1, PT, R3, 0x38, PT ;  /* 0x000000380300780c */ /* 0x000fe40003f24270 */
[----:B------:R-:W-:Y:S01]  /*6260*/  F2FP.TF32.F32.PACK_B R11, R11 ;  /* 0x0000000bff0b723e */ /* 0x000fe200024050ff */
[----:B------:R-:W-:Y:S01]  /*6270*/  @P4 STG.E desc[UR46][R6.64+0xa4], R47 ;  /* 0x0000a42f06004986 */ /* 0x000fe2000c10192e */
[----:B------:R-:W-:-:S02]  /*6280*/  ISETP.GT.AND P4, PT, R0, 0x8, P2 ;  /* 0x000000080000780c */ /* 0x000fc40001784270 */
[----:B------:R-:W-:Y:S01]  /*6290*/  ISETP.GT.AND P2, PT, R3, 0x39, PT ;  /* 0x000000390300780c */ /* 0x000fe20003f44270 */
[----:B------:R1:W-:Y:S01]  /*62a0*/  @P5 STG.E desc[UR46][R4.64+0xc0], R13 ;  /* 0x0000c00d04005986 */ /* 0x0003e2000c10192e */
[----:B------:R-:W-:Y:S02]  /*62b0*/  ISETP.GT.AND P5, PT, R0, RZ, P1 ;  /* 0x000000ff0000720c */ /* 0x000fe40000fa4270 */
[----:B------:R-:W-:Y:S01]  /*62c0*/  F2FP.TF32.F32.PACK_B R53, R53 ;  /* 0x00000035ff35723e */ /* 0x000fe200024050ff */
[-C--:B0-----:R-:W-:Y:S01]  /*62d0*/  FMUL R9, R50, R88.reuse ;  /* 0x0000005832097220 */ /* 0x081fe20000400000 */
[----:B------:R-:W-:Y:S01]  /*62e0*/  @P3 STG.E desc[UR46][R4.64+0xc4], R49 ;  /* 0x0000c43104003986 */ /* 0x000fe2000c10192e */
[C---:B------:R-:W-:Y:S02]  /*62f0*/  ISETP.GT.AND P3, PT, R0.reuse, RZ, P2 ;  /* 0x000000ff0000720c */ /* 0x040fe40001764270 */
[----:B------:R-:W-:Y:S02]  /*6300*/  ISETP.GT.AND P1, PT, R0, 0x8, P1 ;  /* 0x000000080000780c */ /* 0x000fe40000f24270 */
[----:B------:R-:W-:Y:S01]  /*6310*/  F2FP.TF32.F32.PACK_B R9, R9 ;  /* 0x00000009ff09723e */ /* 0x000fe200024050ff */
[----:B-1----:R-:W-:Y:S01]  /*6320*/  FMUL R13, R56, R88 ;  /* 0x00000058380d7220 */ /* 0x002fe20000400000 */
[----:B------:R-:W-:-:S03]  /*6330*/  F2FP.TF32.F32.PACK_B R55, R55 ;  /* 0x00000037ff37723e */ /* 0x000fc600024050ff */
[----:B------:R0:W-:Y:S01]  /*6340*/  @P0 STG.E desc[UR46][R6.64+0xc0], R9 ;  /* 0x0000c00906000986 */ /* 0x0001e2000c10192e */
[C---:B------:R-:W-:Y:S02]  /*6350*/  ISETP.GT.AND P0, PT, R3.reuse, 0x40, PT ;  /* 0x000000400300780c */ /* 0x040fe40003f04270 */
[----:B------:R-:W-:Y:S01]  /*6360*/  F2FP.TF32.F32.PACK_B R13, R13 ;  /* 0x0000000dff0d723e */ /* 0x000fe200024050ff */
[----:B------:R-:W-:Y:S01]  /*6370*/  @P4 STG.E desc[UR46][R6.64+0xc4], R51 ;  /* 0x0000c43306004986 */ /* 0x000fe2000c10192e */
[C---:B------:R-:W-:Y:S02]  /*6380*/  ISETP.GT.AND P4, PT, R0.reuse, 0x8, P2 ;  /* 0x000000080000780c */ /* 0x040fe40001784270 */
[----:B------:R-:W-:Y:S01]  /*6390*/  ISETP.GT.AND P2, PT, R3, 0x41, PT ;  /* 0x000000410300780c */ /* 0x000fe20003f44270 */
[----:B------:R1:W-:Y:S01]  /*63a0*/  @P5 STG.E desc[UR46][R4.64+0xe0], R11 ;  /* 0x0000e00b04005986 */ /* 0x0003e2000c10192e */
[----:B------:R-:W-:Y:S02]  /*63b0*/  ISETP.GT.AND P5, PT, R0, RZ, P0 ;  /* 0x000000ff0000720c */ /* 0x000fe400007a4270 */
[----:B------:R-:W-:Y:S01]  /*63c0*/  F2FP.TF32.F32.PACK_B R57, R57 ;  /* 0x00000039ff39723e */ /* 0x000fe200024050ff */
[----:B0-----:R-:W-:Y:S01]  /*63d0*/  FMUL R9, R54, R88 ;  /* 0x0000005836097220 */ /* 0x001fe20000400000 */
[----:B------:R-:W-:Y:S01]  /*63e0*/  @P3 STG.E desc[UR46][R4.64+0xe4], R53 ;  /* 0x0000e43504003986 */ /* 0x000fe2000c10192e */
[----:B------:R-:W-:-:S02]  /*63f0*/  ISETP.GT.AND P3, PT, R0, RZ, P2 ;  /* 0x000000ff0000720c */ /* 0x000fc40001764270 */
        /* <DEDUP_REMOVED lines=61> */
[----:B------:R-:W-:Y:S01]  /*67d0*/  @P3 STG.E desc[UR46][R4.64+0x164], R69 ;  /* 0x0001644504003986 */ /* 0x000fe2000c10192e */
[----:B0-----:R-:W-:Y:S01]  /*67e0*/  FMUL R9, R70, R88 ;  /* 0x0000005846097220 */ /* 0x001fe20000400000 */
[----:B------:R-:W-:-:S02]  /*67f0*/  ISETP.GT.AND P3, PT, R0, RZ, P2 ;  /* 0x000000ff0000720c */ /* 0x000fc40001764270 */
[----:B------:R-:W-:Y:S02]  /*6800*/  ISETP.GT.AND P0, PT, R0, 0x8, P0 ;  /* 0x000000080000780c */ /* 0x000fe40000704270 */
[----:B------:R-:W-:Y:S01]  /*6810*/  F2FP.TF32.F32.PACK_B R9, R9 ;  /* 0x00000009ff09723e */ /* 0x000fe200024050ff */
[----:B-1----:R-:W-:Y:S01]  /*6820*/  FMUL R11, R76, R88 ;  /* 0x000000584c0b7220 */ /* 0x002fe20000400000 */
[----:B------:R-:W-:-:S03]  /*6830*/  F2FP.TF32.F32.PACK_B R75, R75 ;  /* 0x0000004bff4b723e */ /* 0x000fc600024050ff */
[----:B------:R0:W-:Y:S01]  /*6840*/  @P1 STG.E desc[UR46][R6.64+0x160], R9 ;  /* 0x0001600906001986 */ /* 0x0001e2000c10192e */
[----:B------:R-:W-:Y:S02]  /*6850*/  F2FP.TF32.F32.PACK_B R77, R77 ;  /* 0x0000004dff4d723e */ /* 0x000fe400024050ff */
[----:B------:R-:W-:Y:S01]  /*6860*/  F2FP.TF32.F32.PACK_B R11, R11 ;  /* 0x0000000bff0b723e */ /* 0x000fe200024050ff */
[----:B------:R-:W-:Y:S01]  /*6870*/  @P4 STG.E desc[UR46][R6.64+0x164], R71 ;  /* 0x0001644706004986 */ /* 0x000fe2000c10192e */
[C---:B------:R-:W-:Y:S02]  /*6880*/  ISETP.GT.AND P4, PT, R3.reuse, 0x68, PT ;  /* 0x000000680300780c */ /* 0x040fe40003f84270 */
[----:B------:R-:W-:Y:S01]  /*6890*/  F2FP.TF32.F32.PACK_B R79, R79 ;  /* 0x0000004fff4f723e */ /* 0x000fe200024050ff */
[----:B------:R1:W-:Y:S01]  /*68a0*/  @P5 STG.E desc[UR46][R4.64+0x180], R13 ;  /* 0x0001800d04005986 */ /* 0x0003e2000c10192e */
[----:B------:R-:W-:Y:S02]  /*68b0*/  ISETP.GT.AND P5, PT, R3, 0x69, PT ;  /* 0x000000690300780c */ /* 0x000fe40003fa4270 */
[----:B------:R-:W-:Y:S01]  /*68c0*/  F2FP.TF32.F32.PACK_B R81, R81 ;  /* 0x00000051ff51723e */ /* 0x000fe200024050ff */
[----:B------:R-:W-:Y:S01]  /*68d0*/  @P3 STG.E desc[UR46][R4.64+0x184], R73 ;  /* 0x0001844904003986 */ /* 0x000fe2000c10192e */
[----:B------:R-:W-:Y:S01]  /*68e0*/  ISETP.GT.AND P3, PT, R0, 0x8, P2 ;  /* 0x000000080000780c */ /* 0x000fe20001764270 */
[----:B0-----:R-:W-:Y:S01]  /*68f0*/  FMUL R9, R74, R88 ;  /* 0x000000584a097220 */ /* 0x001fe20000400000 */
[----:B------:R-:W-:-:S02]  /*6900*/  ISETP.GT.AND P2, PT, R0, RZ, P4 ;  /* 0x000000ff0000720c */ /* 0x000fc40002744270 */
[C---:B------:R-:W-:Y:S02]  /*6910*/  ISETP.GT.AND P1, PT, R0.reuse, RZ, P5 ;  /* 0x000000ff0000720c */ /* 0x040fe40002f24270 */
[----:B------:R-:W-:Y:S01]  /*6920*/  ISETP.GT.AND P4, PT, R0, 0x8, P4 ;  /* 0x000000080000780c */ /* 0x000fe20002784270 */
[----:B-1----:R-:W-:Y:S01]  /*6930*/  FMUL R13, R78, R88 ;  /* 0x000000584e0d7220 */ /* 0x002fe20000400000 */
[----:B------:R-:W-:Y:S02]  /*6940*/  ISETP.GT.AND P5, PT, R0, 0x8, P5 ;  /* 0x000000080000780c */ /* 0x000fe40002fa4270 */
[----:B------:R-:W-:Y:S02]  /*6950*/  F2FP.TF32.F32.PACK_B R9, R9 ;  /* 0x00000009ff09723e */ /* 0x000fe400024050ff */
[----:B------:R-:W-:Y:S02]  /*6960*/  F2FP.TF32.F32.PACK_B R13, R13 ;  /* 0x0000000dff0d723e */ /* 0x000fe400024050ff */
[----:B------:R-:W-:Y:S01]  /*6970*/  F2FP.TF32.F32.PACK_B R83, R83 ;  /* 0x00000053ff53723e */ /* 0x000fe200024050ff */
[----:B------:R0:W-:Y:S01]  /*6980*/  @P0 STG.E desc[UR46][R6.64+0x180], R9 ;  /* 0x0001800906000986 */ /* 0x0001e2000c10192e */
[----:B------:R-:W-:-:S02]  /*6990*/  ISETP.GT.AND P0, PT, R3, 0x79, PT ;  /* 0x000000790300780c */ /* 0x000fc40003f04270 */
[----:B------:R-:W-:Y:S01]  /*69a0*/  F2FP.TF32.F32.PACK_B R85, R85 ;  /* 0x00000055ff55723e */ /* 0x000fe200024050ff */
[----:B------:R-:W-:Y:S01]  /*69b0*/  @P3 STG.E desc[UR46][R6.64+0x184], R75 ;  /* 0x0001844b06003986 */ /* 0x000fe2000c10192e */
[C---:B------:R-:W-:Y:S02]  /*69c0*/  ISETP.GT.AND P3, PT, R3.reuse, 0x70, PT ;  /* 0x000000700300780c */ /* 0x040fe40003f64270 */
[----:B------:R-:W-:Y:S01]  /*69d0*/  F2FP.TF32.F32.PACK_B R87, R87 ;  /* 0x00000057ff57723e */ /* 0x000fe200024050ff */
[----:B------:R1:W-:Y:S01]  /*69e0*/  @P2 STG.E desc[UR46][R4.64+0x1a0], R11 ;  /* 0x0001a00b04002986 */ /* 0x0003e2000c10192e */
[----:B------:R-:W-:-:S03]  /*69f0*/  ISETP.GT.AND P2, PT, R3, 0x71, PT ;  /* 0x000000710300780c */ /* 0x000fc60003f44270 */
[----:B------:R-:W-:Y:S01]  /*6a00*/  @P1 STG.E desc[UR46][R4.64+0x1a4], R77 ;  /* 0x0001a44d04001986 */ /* 0x000fe2000c10192e */
[----:B------:R-:W-:Y:S01]  /*6a10*/  ISETP.GT.AND P1, PT, R3, 0x78, PT ;  /* 0x000000780300780c */ /* 0x000fe20003f24270 */
[-C--:B------:R-:W-:Y:S01]  /*6a20*/  FMUL R3, R80, R88.reuse ;  /* 0x0000005850037220 */ /* 0x080fe20000400000 */
[-C--:B0-----:R-:W-:Y:S01]  /*6a30*/  FMUL R9, R82, R88.reuse ;  /* 0x0000005852097220 */ /* 0x081fe20000400000 */
[----:B------:R0:W-:Y:S01]  /*6a40*/  @P4 STG.E desc[UR46][R6.64+0x1a0], R13 ;  /* 0x0001a00d06004986 */ /* 0x0001e2000c10192e */
[C---:B------:R-:W-:Y:S02]  /*6a50*/  ISETP.GT.AND P4, PT, R0.reuse, RZ, P3 ;  /* 0x000000ff0000720c */ /* 0x040fe40001f84270 */
[----:B------:R-:W-:Y:S01]  /*6a60*/  F2FP.TF32.F32.PACK_B R3, R3 ;  /* 0x00000003ff03723e */ /* 0x000fe200024050ff */
[----:B------:R-:W-:Y:S01]  /*6a70*/  @P5 STG.E desc[UR46][R6.64+0x1a4], R79 ;  /* 0x0001a44f06005986 */ /* 0x000fe2000c10192e */
[----:B------:R-:W-:Y:S01]  /*6a80*/  ISETP.GT.AND P5, PT, R0, RZ, P2 ;  /* 0x000000ff0000720c */ /* 0x000fe200017a4270 */
[----:B-1----:R-:W-:Y:S01]  /*6a90*/  FMUL R11, R84, R88 ;  /* 0x00000058540b7220 */ /* 0x002fe20000400000 */
[----:B------:R-:W-:-:S02]  /*6aa0*/  ISETP.GT.AND P3, PT, R0, 0x8, P3 ;  /* 0x000000080000780c */ /* 0x000fc40001f64270 */
[----:B------:R-:W-:Y:S02]  /*6ab0*/  ISETP.GT.AND P2, PT, R0, 0x8, P2 ;  /* 0x000000080000780c */ /* 0x000fe40001744270 */
[----:B------:R-:W-:Y:S01]  /*6ac0*/  F2FP.TF32.F32.PACK_B R9, R9 ;  /* 0x00000009ff09723e */ /* 0x000fe200024050ff */
[----:B0-----:R-:W-:Y:S01]  /*6ad0*/  FMUL R13, R86, R88 ;  /* 0x00000058560d7220 */ /* 0x001fe20000400000 */
[----:B------:R-:W-:Y:S01]  /*6ae0*/  F2FP.TF32.F32.PACK_B R11, R11 ;  /* 0x0000000bff0b723e */ /* 0x000fe200024050ff */
[----:B------:R-:W-:Y:S01]  /*6af0*/  @P4 STG.E desc[UR46][R4.64+0x1c0], R3 ;  /* 0x0001c00304004986 */ /* 0x000fe2000c10192e */
[C---:B------:R-:W-:Y:S02]  /*6b00*/  ISETP.GT.AND P4, PT, R0.reuse, RZ, P1 ;  /* 0x000000ff0000720c */ /* 0x040fe40000f84270 */
[C---:B------:R-:W-:Y:S01]  /*6b10*/  ISETP.GT.AND P1, PT, R0.reuse, 0x8, P1 ;  /* 0x000000080000780c */ /* 0x040fe20000f24270 */
[----:B------:R-:W-:Y:S01]  /*6b20*/  @P5 STG.E desc[UR46][R4.64+0x1c4], R81 ;  /* 0x0001c45104005986 */ /* 0x000fe2000c10192e */
[----:B------:R-:W-:-:S02]  /*6b30*/  ISETP.GT.AND P5, PT, R0, RZ, P0 ;  /* 0x000000ff0000720c */ /* 0x000fc400007a4270 */
[----:B------:R-:W-:Y:S01]  /*6b40*/  ISETP.GT.AND P0, PT, R0, 0x8, P0 ;  /* 0x000000080000780c */ /* 0x000fe20000704270 */
[----:B------:R-:W-:Y:S01]  /*6b50*/  @P3 STG.E desc[UR46][R6.64+0x1c0], R9 ;  /* 0x0001c00906003986 */ /* 0x000fe2000c10192e */
[----:B------:R-:W-:-:S03]  /*6b60*/  F2FP.TF32.F32.PACK_B R13, R13 ;  /* 0x0000000dff0d723e */ /* 0x000fc600024050ff */
[----:B------:R-:W-:Y:S04]  /*6b70*/  @P2 STG.E desc[UR46][R6.64+0x1c4], R83 ;  /* 0x0001c45306002986 */ /* 0x000fe8000c10192e */
[----:B------:R-:W-:Y:S04]  /*6b80*/  @P4 STG.E desc[UR46][R4.64+0x1e0], R11 ;  /* 0x0001e00b04004986 */ /* 0x000fe8000c10192e */
[----:B------:R0:W-:Y:S02]  /*6b90*/  @P5 STG.E desc[UR46][R4.64+0x1e4], R85 ;  /* 0x0001e45504005986 */ /* 0x0001e4000c10192e */
[----:B0-----:R-:W-:-:S02]  /*6ba0*/  @P1 IMAD.MOV.U32 R4, RZ, RZ, R6 ;  /* 0x000000ffff041224 */ /* 0x001fc400078e0006 */
[----:B------:R-:W-:-:S05]  /*6bb0*/  @P1 IMAD.MOV.U32 R5, RZ, RZ, R7 ;  /* 0x000000ffff051224 */ /* 0x000fca00078e0007 */
[----:B------:R0:W-:Y:S04]  /*6bc0*/  @P1 STG.E desc[UR46][R4.64+0x1e0], R13 ;  /* 0x0001e00d04001986 */ /* 0x0001e8000c10192e */
[----:B------:R0:W-:Y:S02]  /*6bd0*/  @P0 STG.E desc[UR46][R6.64+0x1e4], R87 ;  /* 0x0001e45706000986 */ /* 0x0001e4000c10192e */
.L_x_158:
[----:B------:R-:W-:Y:S05]  /*6be0*/  BSYNC B0 ;  /* 0x0000000000007941 */ /* 0x000fea0003800000 */
.L_x_32:
[----:B0-----:R-:W2:Y:S01]  /*6bf0*/  LDL.64 R4, [R1] ;  /* 0x0000000001047983 */ /* 0x001ea20000100a00 */
[----:B------:R-:W-:Y:S01]  /*6c00*/  ULDC.64 UR4, c[0x0][0x650] ;  /* 0x0001940000047ab9 */ /* 0x000fe20000000a00 */
[----:B------:R-:W-:Y:S02]  /*6c10*/  IMAD.U32 R0, RZ, RZ, UR45 ;  /* 0x0000002dff007e24 */ /* 0x000fe4000f8e00ff */
[----:B------:R-:W-:Y:S02]  /*6c20*/  IMAD.MOV.U32 R22, RZ, RZ, -0x1 ;  /* 0xffffffffff167424 */ /* 0x000fe400078e00ff */
[----:B------:R0:W-:Y:S01]  /*6c30*/  SYNCS.ARRIVE.TRANS64.A1T0 RZ, [R0+UR41], RZ ;  /* 0x000000ff00ff79a7 */ /* 0x0001e20008100029 */
[----:B-----5:R-:W-:Y:S02]  /*6c40*/  IMAD.MOV.U32 R18, RZ, RZ, -0x1 ;  /* 0xffffffffff127424 */ /* 0x020fe400078e00ff */
[----:B------:R-:W-:Y:S01]  /*6c50*/  IMAD.MOV.U32 R19, RZ, RZ, -0x1 ;  /* 0xffffffffff137424 */ /* 0x000fe200078e00ff */
[----:B0-----:R-:W-:-:S02]  /*6c60*/  PRMT R0, RZ, 0x7610, R0 ;  /* 0x00007610ff007816 */ /* 0x001fc40000000000 */
[----:B--2---:R-:W-:-:S05]  /*6c70*/  LEA R16, P0, R4, R16, 0x1 ;  /* 0x0000001004107211 */ /* 0x004fca00078008ff */
[----:B------:R-:W-:Y:S01]  /*6c80*/  IMAD.X R17, R98, 0x1, R17, P0 ;  /* 0x0000000162117824 */ /* 0x000fe200000e0611 */
[----:B------:R-:W-:-:S04]  /*6c90*/  ISETP.GE.U32.AND P0, PT, R16, UR4, PT ;  /* 0x0000000410007c0c */ /* 0x000fc8000bf06070 */
[----:B------:R-:W-:-:S13]  /*6ca0*/  ISETP.GE.U32.AND.EX P0, PT, R17, UR5, PT, P0 ;  /* 0x0000000511007c0c */ /* 0x000fda000bf06100 */
[----:B------:R-:W-:Y:S05]  /*6cb0*/  @P0 BRA `(.L_x_159) ;  /* 0x00000004004c0947 */ /* 0x000fea0003800000 */
[----:B----4-:R-:W0:Y:S01]  /*6cc0*/  LDC.64 R10, c[0x0][0x628] ;  /* 0x00018a00ff0a7b82 */ /* 0x010e220000000a00 */
[----:B------:R-:W2:Y:S01]  /*6cd0*/  S2R R12, SR_CTAID.X ;  /* 0x00000000000c7919 */ /* 0x000ea20000002500 */
[----:B------:R-:W-:Y:S02]  /*6ce0*/  IMAD.MOV.U32 R8, RZ, RZ, R16 ;  /* 0x000000ffff087224 */ /* 0x000fe400078e0010 */
[----:B------:R-:W-:Y:S01]  /*6cf0*/  IMAD.MOV.U32 R9, RZ, RZ, R17 ;  /* 0x000000ffff097224 */ /* 0x000fe200078e0011 */
[----:B------:R-:W4:Y:S03]  /*6d00*/  S2R R18, SR_CTAID.Y ;  /* 0x0000000000127919 */ /* 0x000f260000002600 */
[----:B------:R-:W1:Y:S08]  /*6d10*/  LDC R0, c[0x0][0x630] ;  /* 0x00018c00ff007b82 */ /* 0x000e700000000800 */
[----:B------:R-:W1:Y:S01]  /*6d20*/  LDC.64 R14, c[0x0][0x620] ;  /* 0x00018800ff0e7b82 */ /* 0x000e620000000a00 */
[----:B0-----:R-:W-:-:S04]  /*6d30*/  ISETP.NE.U32.AND P0, PT, R10, RZ, PT ;  /* 0x000000ff0a00720c */ /* 0x001fc80003f05070 */
[----:B------:R-:W-:-:S13]  /*6d40*/  ISETP.NE.AND.EX P0, PT, R11, RZ, PT, P0 ;  /* 0x000000ff0b00720c */ /* 0x000fda0003f05300 */
[----:B-12-4-:R-:W-:Y:S05]  /*6d50*/  @!P0 BRA `(.L_x_160) ;  /* 0x0000000000288947 */ /* 0x016fea0003800000 */
[----:B------:R-:W0:Y:S02]  /*6d60*/  LDC R3, c[0x0][0x634] ;  /* 0x00018d00ff037b82 */ /* 0x000e240000000800 */
[----:B0-----:R-:W-:-:S05]  /*6d70*/  IADD3 R3, P0, R16, R3, RZ ;  /* 0x0000000310037210 */ /* 0x001fca0007f1e0ff */
[----:B------:R-:W-:-:S04]  /*6d80*/  IMAD.X R13, RZ, RZ, R17, P0 ;  /* 0x000000ffff0d7224 */ /* 0x000fc800000e0611 */
[----:B------:R-:W-:-:S04]  /*6d90*/  IMAD.WIDE.U32 R4, R13, R10, RZ ;  /* 0x0000000a0d047225 */ /* 0x000fc800078e00ff */
[----:B---3--:R-:W-:-:S04]  /*6da0*/  IMAD.WIDE.U32 R6, P0, R3, R11, R4 ;  /* 0x0000000b03067225 */ /* 0x008fc80007800004 */
[----:B------:R-:W-:-:S04]  /*6db0*/  IMAD.WIDE.U32 R4, R3, R10, RZ ;  /* 0x0000000a03047225 */ /* 0x000fc800078e00ff */
[----:B------:R-:W-:Y:S01]  /*6dc0*/  IMAD.X R9, RZ, RZ, RZ, P0 ;  /* 0x000000ffff097224 */ /* 0x000fe200000e06ff */
[----:B------:R-:W-:Y:S01]  /*6dd0*/  IADD3 RZ, P0, R5, R6, RZ ;  /* 0x0000000605ff7210 */ /* 0x000fe20007f1e0ff */
[----:B------:R-:W-:-:S04]  /*6de0*/  IMAD.MOV.U32 R8, RZ, RZ, R7 ;  /* 0x000000ffff087224 */ /* 0x000fc800078e0007 */
[----:B------:R-:W-:-:S08]  /*6df0*/  IMAD.WIDE.U32.X R8, R13, R11, R8, P0 ;  /* 0x0000000b0d087225 */ /* 0x000fd000000e0408 */
.L_x_160:
[-CC-:B------:R-:W-:Y:S01]  /*6e00*/  SHF.R.U64 R19, R8, R0.reuse, R9.reuse ;  /* 0x0000000008137219 */ /* 0x180fe20000001209 */
[----:B------:R-:W0:Y:S01]  /*6e10*/  LDC.64 R24, c[0x0][0x640] ;  /* 0x00019000ff187b82 */ /* 0x000e220000000a00 */
[----:B------:R-:W-:Y:S01]  /*6e20*/  SHF.R.U32.HI R0, RZ, R0, R9 ;  /* 0x00000000ff007219 */ /* 0x000fe20000011609 */
[----:B------:R-:W-:Y:S01]  /*6e30*/  ULDC UR4, c[0x0][0x150] ;  /* 0x0000540000047ab9 */ /* 0x000fe20000000800 */
[----:B------:R-:W-:Y:S02]  /*6e40*/  IADD3 R3, P0, RZ, -R19, RZ ;  /* 0x80000013ff037210 */ /* 0x000fe40007f1e0ff */
[----:B---3--:R-:W-:-:S03]  /*6e50*/  I2FP.F32.U32 R7, R12 ;  /* 0x0000000c00077245 */ /* 0x008fc60000201000 */
[----:B------:R-:W1:Y:S01]  /*6e60*/  LDC R6, c[0x0][0x618] ;  /* 0x00018600ff067b82 */ /* 0x000e620000000800 */
[----:B------:R-:W-:Y:S02]  /*6e70*/  IMAD.X R5, RZ, RZ, ~R0, P0 ;  /* 0x000000ffff057224 */ /* 0x000fe400000e0e00 */
[----:B------:R-:W-:Y:S01]  /*6e80*/  FMUL R7, R7, UR4 ;  /* 0x0000000407077c20 */ /* 0x000fe20008400000 */
[----:B------:R-:W-:Y:S01]  /*6e90*/  ULDC UR4, c[0x0][0x154] ;  /* 0x0000550000047ab9 */ /* 0x000fe20000000800 */
[-C--:B------:R-:W-:Y:S02]  /*6ea0*/  IMAD R0, R5, R14.reuse, RZ ;  /* 0x0000000e05007224 */ /* 0x080fe400078e02ff */
[C---:B------:R-:W-:Y:S01]  /*6eb0*/  IMAD.WIDE.U32 R4, R3.reuse, R14, R16 ;  /* 0x0000000e03047225 */ /* 0x040fe200078e0010 */
[----:B------:R-:W2:Y:S01]  /*6ec0*/  LDC R8, c[0x0][0x608] ;  /* 0x00018200ff087b82 */ /* 0x000ea20000000800 */
[----:B------:R-:W3:Y:S02]  /*6ed0*/  F2I.U32.TRUNC.NTZ R7, R7 ;  /* 0x0000000700077305 */ /* 0x000ee4000020f000 */
[----:B------:R-:W-:Y:S01]  /*6ee0*/  IMAD R3, R3, R15, R0 ;  /* 0x0000000f03037224 */ /* 0x000fe200078e0200 */
[----:B------:R-:W-:-:S03]  /*6ef0*/  I2FP.F32.U32 R0, R18 ;  /* 0x0000001200007245 */ /* 0x000fc60000201000 */
[----:B------:R-:W-:Y:S01]  /*6f00*/  IMAD.IADD R3, R5, 0x1, R3 ;  /* 0x0000000105037824 */ /* 0x000fe200078e0203 */
[----:B------:R-:W4:Y:S01]  /*6f10*/  LDC R11, c[0x0][0x658] ;  /* 0x00019600ff0b7b82 */ /* 0x000f220000000800 */
[----:B0-----:R-:W-:-:S04]  /*6f20*/  ISETP.NE.U32.AND P0, PT, R24, RZ, PT ;  /* 0x000000ff1800720c */ /* 0x001fc80003f05070 */
[----:B------:R-:W-:-:S03]  /*6f30*/  ISETP.NE.AND.EX P0, PT, R25, RZ, PT, P0 ;  /* 0x000000ff1900720c */ /* 0x000fc60003f05300 */
[----:B------:R-:W0:Y:S01]  /*6f40*/  LDC R9, c[0x0][0x144] ;  /* 0x00005100ff097b82 */ /* 0x000e220000000800 */
[-C--:B-1----:R-:W-:Y:S01]  /*6f50*/  SHF.R.U64 R10, R4, R6.reuse, R3 ;  /* 0x00000006040a7219 */ /* 0x082fe20000001203 */
[----:B---3--:R-:W-:Y:S01]  /*6f60*/  IMAD.MOV R7, RZ, RZ, -R7 ;  /* 0x000000ffff077224 */ /* 0x008fe200078e0a07 */
[----:B------:R-:W-:Y:S01]  /*6f70*/  SHF.R.U32.HI R3, RZ, R6, R3 ;  /* 0x00000006ff037219 */ /* 0x000fe20000011603 */
[----:B------:R-:W-:-:S04]  /*6f80*/  FMUL R6, R0, UR4 ;  /* 0x0000000400067c20 */ /* 0x000fc80008400000 */
[----:B------:R-:W1:Y:S01]  /*6f90*/  LDC R21, c[0x0][0x148] ;  /* 0x00005200ff157b82 */ /* 0x000e620000000800 */
[----:B------:R3:W0:Y:S01]  /*6fa0*/  F2I.U32.TRUNC.NTZ R14, R6 ;  /* 0x00000006000e7305 */ /* 0x000622000020f000 */
[-CC-:B--2---:R-:W-:Y:S02]  /*6fb0*/  SHF.R.U64 R13, R10, R8.reuse, R3.reuse ;  /* 0x000000080a0d7219 */ /* 0x184fe40000001203 */
[----:B------:R-:W-:-:S04]  /*6fc0*/  SHF.R.U32.HI R0, RZ, R8, R3 ;  /* 0x00000008ff007219 */ /* 0x000fc80000011603 */
[----:B------:R-:W2:Y:S01]  /*6fd0*/  LDC R20, c[0x0][0x648] ;  /* 0x00019200ff147b82 */ /* 0x000ea20000000800 */
[-CC-:B----4-:R-:W-:Y:S02]  /*6fe0*/  SHF.R.U64 R15, R13, R11.reuse, R0.reuse ;  /* 0x0000000b0d0f7219 */ /* 0x190fe40000001200 */
[----:B------:R-:W-:-:S03]  /*6ff0*/  SHF.R.U32.HI R5, RZ, R11, R0 ;  /* 0x0000000bff057219 */ /* 0x000fc60000011600 */
[----:B------:R-:W-:Y:S02]  /*7000*/  IMAD.MOV.U32 R4, RZ, RZ, R15 ;  /* 0x000000ffff047224 */ /* 0x000fe400078e000f */
[----:B------:R-:W4:Y:S01]  /*7010*/  LDC R26, c[0x0][0x638] ;  /* 0x00018e00ff1a7b82 */ /* 0x000f220000000800 */
[----:B0-----:R-:W-:-:S07]  /*7020*/  IMAD R22, R9, R7, R12 ;  /* 0x0000000709167224 */ /* 0x001fce00078e020c */
[----:B------:R-:W0:Y:S08]  /*7030*/  LDC R27, c[0x0][0x610] ;  /* 0x00018400ff1b7b82 */ /* 0x000e300000000800 */
[----:B------:R-:W0:Y:S01]  /*7040*/  LDC R28, c[0x0][0x600] ;  /* 0x00018000ff1c7b82 */ /* 0x000e220000000800 */
[----:B-123--:R-:W-:Y:S05]  /*7050*/  @!P0 BRA `(.L_x_161) ;  /* 0x0000000000288947 */ /* 0x00efea0003800000 */
[----:B------:R-:W1:Y:S02]  /*7060*/  LDC R0, c[0x0][0x64c] ;  /* 0x00019300ff007b82 */ /* 0x000e640000000800 */
[----:B-1----:R-:W-:-:S05]  /*7070*/  IADD3 R3, P0, R15, R0, RZ ;  /* 0x000000000f037210 */ /* 0x002fca0007f1e0ff */
        /* <DEDUP_REMOVED lines=8> */
.L_x_161:
[----:B------:R-:W-:Y:S01]  /*7100*/  ISETP.NE.AND P0, PT, R2, 0x1, PT ;  /* 0x000000010200780c */ /* 0x000fe20003f05270 */
[----:B------:R-:W-:Y:S01]  /*7110*/  IMAD.MOV R14, RZ, RZ, -R14 ;  /* 0x000000ffff0e7224 */ /* 0x000fe200078e0a0e */
[----:B------:R-:W-:Y:S02]  /*7120*/  SHF.R.U64 R0, R4, R20, R5 ;  /* 0x0000001404007219 */ /* 0x000fe40000001205 */
[----:B------:R-:W-:Y:S02]  /*7130*/  LOP3.LUT R3, R13, R100, RZ, 0xc0, !PT ;  /* 0x000000640d037212 */ /* 0x000fe400078ec0ff */
[----:B------:R-:W-:Y:S01]  /*7140*/  LOP3.LUT R5, R10, R99, RZ, 0xc0, !PT ;  /* 0x000000630a057212 */ /* 0x000fe200078ec0ff */
[----:B------:R-:W-:Y:S02]  /*7150*/  IMAD.MOV R4, RZ, RZ, -R0 ;  /* 0x000000ffff047224 */ /* 0x000fe400078e0a00 */
[----:B------:R-:W-:Y:S02]  /*7160*/  IMAD R3, R96, R0, R3 ;  /* 0x0000000060037224 */ /* 0x000fe400078e0203 */
[----:B----4-:R-:W-:-:S02]  /*7170*/  IMAD R0, R4, R26, R15 ;  /* 0x0000001a04007224 */ /* 0x010fc400078e020f */
[----:B------:R-:W-:Y:S02]  /*7180*/  @P0 IMAD R22, R21, R14, R18 ;  /* 0x0000000e15160224 */ /* 0x000fe400078e0212 */
[----:B------:R-:W-:Y:S02]  /*7190*/  IMAD.MOV.U32 R4, RZ, RZ, 0x1 ;  /* 0x00000001ff047424 */ /* 0x000fe400078e00ff */
[----:B0-----:R-:W-:Y:S02]  /*71a0*/  IMAD R22, R3, R27, R22 ;  /* 0x0000001b03167224 */ /* 0x001fe400078e0216 */
[----:B------:R-:W-:Y:S01]  /*71b0*/  IMAD R3, R0, R28, R5 ;  /* 0x0000001c00037224 */ /* 0x000fe200078e0205 */
[----:B------:R-:W-:-:S04]  /*71c0*/  PRMT R0, R4, 0x7610, R0 ;  /* 0x0000761004007816 */ /* 0x000fc80000000000 */
[----:B------:R-:W-:Y:S02]  /*71d0*/  SEL R18, R3, R22, !P0 ;  /* 0x0000001603127207 */ /* 0x000fe40004000000 */
[----:B------:R-:W-:-:S07]  /*71e0*/  SEL R22, R22, R3, !P0 ;  /* 0x0000000316167207 */ /* 0x000fce0004000000 */
.L_x_159:
[----:B------:R-:W-:Y:S01]  /*71f0*/  UIMAD.WIDE.U32 UR4, UR36, 0x24924925, URZ ;  /* 0x24924925240478a5 */ /* 0x000fe2000f8e003f */
[----:B------:R-:W-:Y:S02]  /*7200*/  LOP3.LUT P0, RZ, R0, 0xff, RZ, 0xc0, !PT ;  /* 0x000000ff00ff7812 */ /* 0x000fe4000780c0ff */
[----:B------:R-:W-:Y:S01]  /*7210*/  LOP3.LUT R103, R103, 0x1, RZ, 0x3c, !PT ;  /* 0x0000000167677812 */ /* 0x000fe200078e3cff */
[----:B------:R-:W-:-:S04]  /*7220*/  UIADD3 UR4, UR36, -UR5, URZ ;  /* 0x8000000524047290 */ /* 0x000fc8000fffe03f */
[----:B------:R-:W-:-:S04]  /*7230*/  ULEA.HI UR4, UR4, UR5, URZ, 0x1f ;  /* 0x0000000504047291 */ /* 0x000fc8000f8ff83f */
[----:B------:R-:W-:-:S04]  /*7240*/  USHF.R.U32.HI UR4, URZ, 0x2, UR4 ;  /* 0x000000023f047899 */ /* 0x000fc80008011604 */
[----:B------:R-:W-:Y:S01]  /*7250*/  UIMAD UR36, UR4, -0x7, UR36 ;  /* 0xfffffff9042478a4 */ /* 0x000fe2000f8e0224 */
[----:B------:R-:W-:Y:S11]  /*7260*/  @P0 BRA `(.L_x_162) ;  /* 0xffffffa000cc0947 */ /* 0x000ff6000383ffff */
[----:B------:R-:W-:Y:S05]  /*7270*/  EXIT ;  /* 0x000000000000794d */ /* 0x000fea0003800000 */
.L_x_13:
[----:B------:R-:W-:-:S08]  /*7280*/  ISETP.NE.AND P0, PT, R14, RZ, PT ;  /* 0x000000ff0e00720c */ /* 0x000fd00003f05270 */
[----:B0-----:R-:W0:-:S00]  /*7290*/  USETMAXREG.DEALLOC.CTAPOOL 0x28 ;  /* 0x00000028000079c8 */ /* 0x001e0000080e0500 */
[----:B------:R-:W-:Y:S05]  /*72a0*/  @P0 EXIT ;  /* 0x000000000000094d */ /* 0x000fea0003800000 */
[----:B0-----:R-:W-:Y:S01]  /*72b0*/  LOP3.LUT P0, RZ, R3, 0xff, RZ, 0xc0, !PT ;  /* 0x000000ff03ff7812 */ /* 0x001fe2000780c0ff */
[----:B------:R-:W-:Y:S02]  /*72c0*/  IMAD.MOV.U32 R3, RZ, RZ, 0x1 ;  /* 0x00000001ff037424 */ /* 0x000fe400078e00ff */
[----:B------:R-:W-:-:S10]  /*72d0*/  IMAD.MOV.U32 R8, RZ, RZ, RZ ;  /* 0x000000ffff087224 */ /* 0x000fd400078e00ff */
[----:B------:R-:W-:Y:S05]  /*72e0*/  @!P0 BRA `(.L_x_163) ;  /* 0x0000000c00a08947 */ /* 0x000fea0003800000 */
[----:B------:R-:W-:Y:S01]  /*72f0*/  LOP3.LUT P0, RZ, R4, 0x1f, RZ, 0xc0, !PT ;  /* 0x0000001f04ff7812 */ /* 0x000fe2000780c0ff */
[----:B------:R-:W-:Y:S01]  /*7300*/  ULDC UR21, c[0x0][0x658] ;  /* 0x0001960000157ab9 */ /* 0x000fe20000000800 */
[----:B------:R-:W-:Y:S01]  /*7310*/  UMOV UR4, 0xffffffff ;  /* 0xffffffff00047882 */ /* 0x000fe20000000000 */
[----:B------:R-:W-:Y:S01]  /*7320*/  BSSY B0, `(.L_x_163) ;  /* 0x00000e4000007945 */ /* 0x000fe20003800000 */
[----:B------:R-:W-:Y:S01]  /*7330*/  USHF.L.U32 UR4, UR4, UR21, URZ ;  /* 0x0000001504047299 */ /* 0x000fe2000800063f */
[C---:B------:R-:W-:Y:S01]  /*7340*/  ISETP.NE.AND P2, PT, R5.reuse, RZ, PT ;  /* 0x000000ff0500720c */ /* 0x040fe20003f45270 */
[----:B------:R-:W-:Y:S01]  /*7350*/  IMAD.MOV.U32 R10, RZ, RZ, 0x1 ;  /* 0x00000001ff0a7424 */ /* 0x000fe200078e00ff */
[----:B------:R-:W-:Y:S01]  /*7360*/  ISETP.NE.OR P0, PT, R5, RZ, !P0 ;  /* 0x000000ff0500720c */ /* 0x000fe20004705670 */
[----:B------:R-:W-:Y:S01]  /*7370*/  IMAD.MOV.U32 R3, RZ, RZ, 0x1 ;  /* 0x00000001ff037424 */ /* 0x000fe200078e00ff */
[----:B------:R-:W-:Y:S01]  /*7380*/  LOP3.LUT R9, R23, 0x2, RZ, 0xfc, !PT ;  /* 0x0000000217097812 */ /* 0x000fe200078efcff */
[----:B------:R-:W-:Y:S01]  /*7390*/  IMAD.MOV.U32 R8, RZ, RZ, RZ ;  /* 0x000000ffff087224 */ /* 0x000fe200078e00ff */
[----:B------:R-:W-:Y:S01]  /*73a0*/  ULDC UR13, c[0x0][0x600] ;  /* 0x00018000000d7ab9 */ /* 0x000fe20000000800 */
[----:B------:R-:W-:Y:S01]  /*73b0*/  UMOV UR5, 0x1 ;  /* 0x0000000100057882 */ /* 0x000fe20000000000 */
[----:B------:R-:W-:-:S02]  /*73c0*/  UIADD3 UR30, UR37, 0x1, URZ ;  /* 0x00000001251e7890 */ /* 0x000fc4000fffe03f */
[----:B------:R-:W-:Y:S02]  /*73d0*/  UIADD3 UR13, UR13, -0x1, URZ ;  /* 0xffffffff0d0d7890 */ /* 0x000fe4000fffe03f */
[----:B------:R-:W-:Y:S02]  /*73e0*/  USHF.L.U32 UR21, UR5, UR21, URZ ;  /* 0x0000001505157299 */ /* 0x000fe4000800063f */
[----:B------:R-:W-:Y:S01]  /*73f0*/  ULOP3.LUT UR29, URZ, UR4, URZ, 0x33, !UPT ;  /* 0x000000043f1d7292 */ /* 0x000fe2000f8e333f */
[----:B------:R-:W-:-:S11]  /*7400*/  ULDC.64 UR14, c[0x0][0x198] ;  /* 0x00006600000e7ab9 */ /* 0x000fd60000000a00 */
.L_x_175:
[----:B------:R-:W-:-:S03]  /*7410*/  UMOV UR4, 0xffffffff ;  /* 0xffffffff00047882 */ /* 0x000fc60000000000 */
[----:B------:R-:W-:Y:S05]  /*7420*/  BRA.DIV UR4, `(.L_x_164) ;  /* 0x0000001204d87947 */ /* 0x000fea000b800000 */
[----:B------:R-:W-:-:S13]  /*7430*/  ELECT P6, URZ, PT ;  /* 0x00000000003f782f */ /* 0x000fda00038c0000 */
.L_x_191:
[----:B------:R-:W0:Y:S01]  /*7440*/  LDC R4, c[0x0][0x28c] ;  /* 0x0000a300ff047b82 */ /* 0x000e220000000800 */
[----:B------:R-:W-:Y:S01]  /*7450*/  BSSY B1, `(.L_x_165) ;  /* 0x000005a000017945 */ /* 0x000fe20003800000 */
[----:B0-----:R-:W-:-:S13]  /*7460*/  ISETP.LT.OR P6, PT, R4, 0x1, !P6 ;  /* 0x000000010400780c */ /* 0x001fda00077c1670 */
[----:B------:R-:W-:Y:S05]  /*7470*/  @P6 BRA `(.L_x_166) ;  /* 0x00000004005c6947 */ /* 0x000fea0003800000 */
[----:B------:R-:W-:Y:S02]  /*7480*/  IMAD.SHL.U32 R22, R22, 0x40, RZ ;  /* 0x0000004016167824 */ /* 0x000fe400078e00ff */
[----:B------:R-:W-:Y:S02]  /*7490*/  IMAD.SHL.U32 R18, R18, 0x80, RZ ;  /* 0x0000008012127824 */ /* 0x000fe400078e00ff */
[----:B------:R-:W-:Y:S02]  /*74a0*/  IMAD.MOV.U32 R13, RZ, RZ, RZ ;  /* 0x000000ffff0d7224 */ /* 0x000fe400078e00ff */
[----:B------:R-:W-:Y:S02]  /*74b0*/  IMAD.U32 R14, RZ, RZ, UR30 ;  /* 0x0000001eff0e7e24 */ /* 0x000fe4000f8e00ff */
[----:B------:R-:W-:Y:S02]  /*74c0*/  IMAD.MOV.U32 R4, RZ, RZ, R3 ;  /* 0x000000ffff047224 */ /* 0x000fe400078e0003 */
[----:B------:R-:W-:-:S07]  /*74d0*/  IMAD.MOV.U32 R5, RZ, RZ, R8 ;  /* 0x000000ffff057224 */ /* 0x000fce00078e0008 */
.L_x_170:
[----:B------:R-:W0:Y:S01]  /*74e0*/  S2R R7, SR_CgaCtaId ;  /* 0x0000000000077919 */ /* 0x000e220000008800 */
[----:B------:R-:W-:-:S04]  /*74f0*/  MOV R6, 0x400 ;  /* 0x0000040000067802 */ /* 0x000fc80000000f00 */
[----:B0-----:R-:W-:Y:S02]  /*7500*/  LEA R12, R7, R6, 0x18 ;  /* 0x00000006070c7211 */ /* 0x001fe400078ec0ff */
[----:B------:R-:W-:Y:S01]  /*7510*/  SHF.L.U32 R6, R4, 0x1f, RZ ;  /* 0x0000001f04067819 */ /* 0x000fe200000006ff */
[----:B------:R-:W0:Y:S02]  /*7520*/  @!P2 LDC R7, c[0x0][0x500] ;  /* 0x00014000ff07ab82 */ /* 0x000e240000000800 */
[----:B------:R-:W-:-:S04]  /*7530*/  IMAD R11, R5, 0x8, R12 ;  /* 0x00000008050b7824 */ /* 0x000fc800078e020c */
[----:B------:R-:W1:Y:S02]  /*7540*/  SYNCS.PHASECHK.TRANS64.TRYWAIT P1, [R11+URZ+0x38], R6 ;  /* 0x000038060b0075a7 */ /* 0x000e64000802017f */
[----:B-1----:R-:W-:Y:S05]  /*7550*/  @!P1 BRA `(.L_x_167) ;  /* 0x0000001000ac9947 */ /* 0x002fea0003800000 */
.L_x_192:
[----:B-1----:R-:W-:Y:S01]  /*7560*/  PRMT R6, R9, 0x9910, RZ ;  /* 0x0000991009067816 */ /* 0x002fe200000000ff */
[----:B0-----:R0:W-:Y:S03]  /*7570*/  @!P2 SYNCS.ARRIVE.TRANS64 RZ, [R11+URZ], R7 ;  /* 0x000000070bffa9a7 */ /* 0x0011e6000800003f */
[----:B------:R-:W-:-:S13]  /*7580*/  ISETP.NE.AND P1, PT, R6, 0x2, PT ;  /* 0x000000020600780c */ /* 0x000fda0003f25270 */
[----:B0-----:R-:W-:Y:S05]  /*7590*/  @P1 BRA `(.L_x_168) ;  /* 0x0000000000041947 */ /* 0x001fea0003800000 */
[----:B------:R-:W-:Y:S01]  /*75a0*/  BPT.TRAP 0x1 ;  /* 0x000000040000795c */ /* 0x000fe20000300000 */
.L_x_168:
[----:B------:R-:W-:Y:S05]  /*75b0*/  @P0 BRA `(.L_x_169) ;  /* 0x0000000000040947 */ /* 0x000fea0003800000 */
[----:B------:R-:W-:Y:S01]  /*75c0*/  BPT.TRAP 0x1 ;  /* 0x000000040000795c */ /* 0x000fe20000300000 */
.L_x_169:
[----:B------:R-:W-:Y:S01]  /*75d0*/  R2UR UR56, R12 ;  /* 0x000000000c3872ca */ /* 0x000fe200000e0000 */
[----:B------:R-:W-:Y:S01]  /*75e0*/  IMAD R12, R5, 0x8000, R12 ;  /* 0x00008000050c7824 */ /* 0x000fe200078e020c */
[----:B------:R-:W-:Y:S01]  /*75f0*/  R2UR UR10, R13 ;  /* 0x000000000d0a72ca */ /* 0x000fe200000e0000 */
[----:B------:R-:W-:Y:S01]  /*7600*/  UIADD3 UR22, UP0, UR14, 0xf0, URZ ;  /* 0x000000f00e167890 */ /* 0x000fe2000ff1e03f */
[----:B------:R-:W-:Y:S01]  /*7610*/  R2UR UR16, R5 ;  /* 0x00000000051072ca */ /* 0x000fe200000e0000 */
[----:B------:R-:W-:Y:S01]  /*7620*/  VIADD R14, R14, 0xffffffff ;  /* 0xffffffff0e0e7836 */ /* 0x000fe20000000000 */
[----:B------:R-:W-:Y:S01]  /*7630*/  R2UR UR32, R12 ;  /* 0x000000000c2072ca */ /* 0x000fe200000e0000 */
[----:B------:R-:W-:Y:S01]  /*7640*/  UIADD3.X UR23, URZ, UR15, URZ, UP0, !UPT ;  /* 0x0000000f3f177290 */ /* 0x000fe200087fe43f */
[----:B------:R-:W-:Y:S01]  /*7650*/  R2UR UR9, R11 ;  /* 0x000000000b0972ca */ /* 0x000fe200000e0000 */
[----:B------:R-:W-:Y:S01]  /*7660*/  UIADD3 UR6, UP1, UR14, 0x1f0, URZ ;  /* 0x000001f00e067890 */ /* 0x000fe2000ff3e03f */
[----:B------:R-:W-:Y:S01]  /*7670*/  R2UR UR11, R22 ;  /* 0x00000000160b72ca */ /* 0x000fe200000e0000 */
[----:B------:R-:W-:Y:S01]  /*7680*/  UMOV UR4, 0x0 ;  /* 0x0000000000047882 */ /* 0x000fe20000000000 */
[----:B------:R-:W-:Y:S01]  /*7690*/  R2UR UR12, R19 ;  /* 0x00000000130c72ca */ /* 0x000fe200000e0000 */
[----:B------:R-:W-:Y:S01]  /*76a0*/  UIADD3 UR56, UR56, 0x38180, URZ ;  /* 0x0003818038387890 */ /* 0x000fe2000fffe03f */
[----:B------:R-:W-:Y:S01]  /*76b0*/  R2UR UR59, R18 ;  /* 0x00000000123b72ca */ /* 0x000fe200000e0000 */
[----:B------:R-:W-:Y:S01]  /*76c0*/  UIADD3 UR50, UR10, 0x20, URZ ;  /* 0x000000200a327890 */ /* 0x000fe2000fffe03f */
[----:B------:R-:W-:Y:S01]  /*76d0*/  ISETP.GT.AND P3, PT, R14, 0x1, PT ;  /* 0x000000010e00780c */ /* 0x000fe20003f64270 */
[----:B------:R-:W-:Y:S01]  /*76e0*/  ULEA UR56, UR16, UR56, 0x10 ;  /* 0x0000003810387291 */ /* 0x000fe2000f8e803f */
[----:B------:R-:W-:Y:S01]  /*76f0*/  VIADD R5, R5, 0x1 ;  /* 0x0000000105057836 */ /* 0x000fe20000000000 */
[----:B------:R-:W-:Y:S01]  /*7700*/  UIADD3 UR8, UR32, 0x180, URZ ;  /* 0x0000018020087890 */ /* 0x000fe2000fffe03f */
[----:B------:R-:W-:Y:S01]  /*7710*/  VIADD R13, R13, 0x80 ;  /* 0x000000800d0d7836 */ /* 0x000fe20000000000 */
[----:B------:R-:W-:-:S02]  /*7720*/  UIADD3 UR48, UR32, 0x2180, URZ ;  /* 0x0000218020307890 */ /* 0x000fc4000fffe03f */
[----:B------:R-:W-:Y:S01]  /*7730*/  UIADD3 UR42, UR10, 0x40, URZ ;  /* 0x000000400a2a7890 */ /* 0x000fe2000fffe03f */
[C---:B------:R-:W-:Y:S01]  /*7740*/  ISETP.NE.AND P1, PT, R5.reuse, 0x7, PT ;  /* 0x000000070500780c */ /* 0x040fe20003f25270 */
[----:B------:R-:W-:Y:S02]  /*7750*/  UIADD3 UR40, UR32, 0x4180, URZ ;  /* 0x0000418020287890 */ /* 0x000fe4000fffe03f */
[----:B------:R-:W-:Y:S01]  /*7760*/  UIADD3 UR34, UR10, 0x60, URZ ;  /* 0x000000600a227890 */ /* 0x000fe2000fffe03f */
[----:B------:R-:W-:Y:S01]  /*7770*/  SEL R7, RZ, 0x1, P1 ;  /* 0x00000001ff077807 */ /* 0x000fe20000800000 */
[----:B------:R-:W-:Y:S01]  /*7780*/  UIADD3 UR32, UR32, 0x6180, URZ ;  /* 0x0000618020207890 */ /* 0x000fe2000fffe03f */
[----:B------:R-:W-:Y:S01]  /*7790*/  SEL R5, R5, RZ, P1 ;  /* 0x000000ff05057207 */ /* 0x000fe20000800000 */
[----:B------:R-:W-:Y:S01]  /*77a0*/  UMOV UR5, 0x10000000 ;  /* 0x1000000000057882 */ /* 0x000fe20000000000 */
[----:B------:R-:W-:Y:S01]  /*77b0*/  UIADD3.X UR7, URZ, UR15, URZ, UP1, !UPT ;  /* 0x0000000f3f077290 */ /* 0x000fe20008ffe43f */
[----:B------:R0:W-:Y:S01]  /*77c0*/  UTMALDG.3D [UR8], [UR22], desc[UR4] ;  /* 0x00000408160075b4 */ /* 0x0001e20008011000 */
[----:B------:R-:W-:Y:S01]  /*77d0*/  UIADD3 UR24, UR56, 0x4000, URZ ;  /* 0x0000400038187890 */ /* 0x000fe2000fffe03f */
[----:B------:R-:W-:Y:S01]  /*77e0*/  LOP3.LUT R4, R4, R7, RZ, 0x3c, !PT ;  /* 0x0000000704047212 */ /* 0x000fe200078e3cff */
[----:B------:R-:W-:Y:S01]  /*77f0*/  UIADD3 UR16, UR56, 0x8000, URZ ;  /* 0x0000800038107890 */ /* 0x000fe2000fffe03f */
[----:B------:R-:W-:Y:S01]  /*7800*/  UMOV UR49, UR9 ;  /* 0x0000000900317c82 */ /* 0x000fe20008000000 */
        /* <DEDUP_REMOVED lines=8> */
[----:B------:R1:W-:Y:S01]  /*7890*/  UTMALDG.3D [UR48], [UR22], desc[UR4] ;  /* 0x00000430160075b4 */ /* 0x0003e20008011000 */
        /* <DEDUP_REMOVED lines=9> */
[----:B0-----:R-:W-:Y:S01]  /*7930*/  UIADD3 UR8, UR56, 0xc000, URZ ;  /* 0x0000c00038087890 */ /* 0x001fe2000fffe03f */
[----:B------:R-:W-:Y:S01]  /*7940*/  UMOV UR19, UR59 ;  /* 0x0000003b00137c82 */ /* 0x000fe20008000000 */
[----:B------:R-:W-:Y:S01]  /*7950*/  UMOV UR20, UR12 ;  /* 0x0000000c00147c82 */ /* 0x000fe20008000000 */
[----:B------:R-:W-:Y:S01]  /*7960*/  UMOV UR18, UR42 ;  /* 0x0000002a00127c82 */ /* 0x000fe20008000000 */
[----:B------:R-:W-:Y:S01]  /*7970*/  UMOV UR11, UR59 ;  /* 0x0000003b000b7c82 */ /* 0x000fe20008000000 */
[----:B------:R1:W-:Y:S01]  /*7980*/  UTMALDG.3D [UR32], [UR22], desc[UR4] ;  /* 0x00000420160075b4 */ /* 0x0003e20008011000 */
[----:B------:R-:W-:Y:S01]  /*7990*/  UMOV UR10, UR34 ;  /* 0x00000022000a7c82 */ /* 0x000fe20008000000 */
[----:B------:R1:W-:Y:S01]  /*79a0*/  UTMALDG.3D [UR56], [UR6], desc[UR4] ;  /* 0x00000438060075b4 */ /* 0x0003e20008011000 */
[----:B------:R1:W-:Y:S01]  /*79b0*/  UTMALDG.3D [UR24], [UR6], desc[UR4] ;  /* 0x00000418060075b4 */ /* 0x0003e20008011000 */
[----:B------:R1:W-:Y:S01]  /*79c0*/  UTMALDG.3D [UR16], [UR6], desc[UR4] ;  /* 0x00000410060075b4 */ /* 0x0003e20008011000 */
[----:B------:R1:W-:Y:S02]  /*79d0*/  UTMALDG.3D [UR8], [UR6], desc[UR4] ;  /* 0x00000408060075b4 */ /* 0x0003e40008011000 */
[----:B-1----:R-:W-:Y:S05]  /*79e0*/  @P3 BRA `(.L_x_170) ;  /* 0xfffffff800bc3947 */ /* 0x002fea000383ffff */
.L_x_166:
[----:B------:R-:W-:Y:S05]  /*79f0*/  BSYNC B1 ;  /* 0x0000000000017941 */ /* 0x000fea0003800000 */
.L_x_165:
[----:B------:R-:W2:Y:S01]  /*7a00*/  LDL.64 R20, [R1] ;  /* 0x0000000001147983 */ /* 0x000ea20000100a00 */
[----:B------:R-:W-:Y:S01]  /*7a10*/  LOP3.LUT P4, RZ, R10, 0xff, RZ, 0xc0, !PT ;  /* 0x000000ff0aff7812 */ /* 0x000fe2000788c0ff */
[----:B------:R-:W-:Y:S01]  /*7a20*/  VIADD R11, R8, UR37 ;  /* 0x00000025080b7c36 */ /* 0x000fe20008000000 */
[----:B------:R-:W-:Y:S01]  /*7a30*/  ULDC.64 UR4, c[0x0][0x650] ;  /* 0x0001940000047ab9 */ /* 0x000fe20000000a00 */
[----:B------:R-:W-:Y:S01]  /*7a40*/  IMAD.U32 R8, RZ, RZ, UR37 ;  /* 0x00000025ff087e24 */ /* 0x000fe2000f8e00ff */
[----:B------:R-:W-:Y:S01]  /*7a50*/  UISETP.GE.U32.AND UP0, UPT, UR37, 0x7, UPT ;  /* 0x000000072500788c */ /* 0x000fe2000bf06070 */
[C---:B------:R-:W-:Y:S01]  /*7a60*/  IMAD.WIDE.U32 R4, R11.reuse, 0x24924925, RZ ;  /* 0x249249250b047825 */ /* 0x040fe200078e00ff */
[----:B------:R-:W-:Y:S01]  /*7a70*/  ISETP.GT.U32.AND P1, PT, R11, 0x6, PT ;  /* 0x000000060b00780c */ /* 0x000fe20003f24070 */
[----:B------:R-:W-:Y:S01]  /*7a80*/  BSSY B1, `(.L_x_171) ;  /* 0x000006b000017945 */ /* 0x000fe20003800000 */
[----:B------:R-:W-:Y:S01]  /*7a90*/  PRMT R10, RZ, 0x7610, R10 ;  /* 0x00007610ff0a7816 */ /* 0x000fe2000000000a */
[----:B------:R-:W-:Y:S01]  /*7aa0*/  IMAD.MOV.U32 R22, RZ, RZ, -0x1 ;  /* 0xffffffffff167424 */ /* 0x000fe200078e00ff */
[----:B------:R-:W-:Y:S01]  /*7ab0*/  ISETP.LT.U32.AND P1, PT, R8, 0x7, P1 ;  /* 0x000000070800780c */ /* 0x000fe20000f21070 */
[----:B------:R-:W-:Y:S01]  /*7ac0*/  IMAD.MOV.U32 R18, RZ, RZ, -0x1 ;  /* 0xffffffffff127424 */ /* 0x000fe200078e00ff */
[----:B------:R-:W-:Y:S01]  /*7ad0*/  PLOP3.LUT P3, PT, PT, PT, UP0, 0x80, 0x0 ;  /* 0x000000000000781c */ /* 0x000fe20003f6f008 */
[----:B------:R-:W0:Y:S01]  /*7ae0*/  @P4 S2R R7, SR_CgaCtaId ;  /* 0x0000000000074919 */ /* 0x000e220000008800 */
[----:B------:R-:W-:Y:S01]  /*7af0*/  SEL R4, RZ, 0x1, !P1 ;  /* 0x00000001ff047807 */ /* 0x000fe20004800000 */
[----:B------:R-:W-:Y:S01]  /*7b00*/  IMAD.MOV.U32 R19, RZ, RZ, -0x1 ;  /* 0xffffffffff137424 */ /* 0x000fe200078e00ff */
[----:B------:R-:W-:-:S02]  /*7b10*/  @P4 MOV R6, 0x400 ;  /* 0x0000040000064802 */ /* 0x000fc40000000f00 */
[----:B------:R-:W-:Y:S02]  /*7b20*/  LOP3.LUT R3, R3, R4, RZ, 0x3c, !PT ;  /* 0x0000000403037212 */ /* 0x000fe400078e3cff */
[----:B------:R-:W-:Y:S02]  /*7b30*/  PRMT R4, RZ, 0x7610, R4 ;  /* 0x00007610ff047816 */ /* 0x000fe40000000004 */
[----:B0-----:R-:W-:Y:S01]  /*7b40*/  @P4 LEA R6, R7, R6, 0x18 ;  /* 0x0000000607064211 */ /* 0x001fe200078ec0ff */
[----:B------:R-:W-:-:S03]  /*7b50*/  IMAD.IADD R7, R11, 0x1, -R5 ;  /* 0x000000010b077824 */ /* 0x000fc600078e0a05 */
[----:B------:R0:W-:Y:S02]  /*7b60*/  @P4 SYNCS.ARRIVE.TRANS64.A1T0 RZ, [R6+URZ+0xa8], RZ ;  /* 0x0000a8ff06ff49a7 */ /* 0x0001e4000810003f */
[----:B------:R-:W-:-:S04]  /*7b70*/  LEA.HI R7, R7, R5, RZ, 0x1f ;  /* 0x0000000507077211 */ /* 0x000fc800078ff8ff */
[----:B------:R-:W-:-:S04]  /*7b80*/  SHF.R.U32.HI R8, RZ, 0x2, R7 ;  /* 0x00000002ff087819 */ /* 0x000fc80000011607 */
[----:B------:R-:W-:Y:S01]  /*7b90*/  @P3 LOP3.LUT R3, R3, 0x1, R8, 0x78, !PT ;  /* 0x0000000103033812 */ /* 0x000fe200078e7808 */
[----:B------:R-:W-:Y:S01]  /*7ba0*/  IMAD R8, R8, -0x7, R11 ;  /* 0xfffffff908087824 */ /* 0x000fe200078e020b */
[----:B--2---:R-:W-:-:S05]  /*7bb0*/  IADD3 R16, P1, R16, R20, RZ ;  /* 0x0000001410107210 */ /* 0x004fca0007f3e0ff */
[----:B------:R-:W-:Y:S01]  /*7bc0*/  IMAD.X R17, R17, 0x1, R0, P1 ;  /* 0x0000000111117824 */ /* 0x000fe200008e0600 */
[----:B------:R-:W-:-:S04]  /*7bd0*/  ISETP.GE.U32.AND P1, PT, R16, UR4, PT ;  /* 0x0000000410007c0c */ /* 0x000fc8000bf26070 */
[----:B------:R-:W-:-:S13]  /*7be0*/  ISETP.GE.U32.AND.EX P1, PT, R17, UR5, PT, P1 ;  /* 0x0000000511007c0c */ /* 0x000fda000bf26110 */
[----:B0-----:R-:W-:Y:S05]  /*7bf0*/  @P1 BRA `(.L_x_172) ;  /* 0x00000004004c1947 */ /* 0x001fea0003800000 */
[----:B------:R-:W0:Y:S01]  /*7c00*/  S2R R12, SR_CTAID.X ;  /* 0x00000000000c7919 */ /* 0x000e220000002500 */
[----:B------:R-:W-:Y:S01]  /*7c10*/  ULDC.64 UR4, c[0x0][0x628] ;  /* 0x00018a0000047ab9 */ /* 0x000fe20000000a00 */
[----:B------:R-:W1:Y:S01]  /*7c20*/  LDC R13, c[0x0][0x144] ;  /* 0x00005100ff0d7b82 */ /* 0x000e620000000800 */
[----:B------:R-:W-:Y:S01]  /*7c30*/  ISETP.NE.U32.AND P1, PT, RZ, UR4, PT ;  /* 0x00000004ff007c0c */ /* 0x000fe2000bf25070 */
[----:B------:R-:W2:Y:S01]  /*7c40*/  S2R R11, SR_CTAID.Y ;  /* 0x00000000000b7919 */ /* 0x000ea20000002600 */
[----:B------:R-:W-:Y:S01]  /*7c50*/  ULDC UR6, c[0x0][0x150] ;  /* 0x0000540000067ab9 */ /* 0x000fe20000000800 */
[----:B------:R-:W-:Y:S01]  /*7c60*/  ULDC UR7, c[0x0][0x630] ;  /* 0x00018c0000077ab9 */ /* 0x000fe20000000800 */
[----:B------:R-:W-:Y:S01]  /*7c70*/  ISETP.NE.AND.EX P1, PT, RZ, UR5, PT, P1 ;  /* 0x00000005ff007c0c */ /* 0x000fe2000bf25310 */
[----:B------:R-:W-:Y:S01]  /*7c80*/  IMAD.MOV.U32 R4, RZ, RZ, R16 ;  /* 0x000000ffff047224 */ /* 0x000fe200078e0010 */
[----:B0-----:R-:W-:-:S05]  /*7c90*/  I2FP.F32.U32 R5, R12 ;  /* 0x0000000c00057245 */ /* 0x001fca0000201000 */
[----:B------:R-:W-:Y:S01]  /*7ca0*/  FMUL R14, R5, UR6 ;  /* 0x00000006050e7c20 */ /* 0x000fe20008400000 */
[----:B------:R-:W-:-:S05]  /*7cb0*/  IMAD.MOV.U32 R5, RZ, RZ, R17 ;  /* 0x000000ffff057224 */ /* 0x000fca00078e0011 */
[----:B--2---:R-:W-:Y:S05]  /*7cc0*/  @!P1 BRA `(.L_x_173) ;  /* 0x0000000000289947 */ /* 0x004fea0003800000 */
[----:B------:R-:W-:Y:S02]  /*7cd0*/  ULDC UR6, c[0x0][0x634] ;  /* 0x00018d0000067ab9 */ /* 0x000fe40000000800 */
[----:B------:R-:W-:-:S05]  /*7ce0*/  IADD3 R5, P1, R16, UR6, RZ ;  /* 0x0000000610057c10 */ /* 0x000fca000ff3e0ff */
[----:B------:R-:W-:-:S04]  /*7cf0*/  IMAD.X R15, RZ, RZ, R17, P1 ;  /* 0x000000ffff0f7224 */ /* 0x000fc800008e0611 */
[----:B------:R-:W-:-:S04]  /*7d00*/  IMAD.WIDE.U32 R6, R15, UR4, RZ ;  /* 0x000000040f067c25 */ /* 0x000fc8000f8e00ff */
[----:B------:R-:W-:-:S04]  /*7d10*/  IMAD.WIDE.U32 R6, P1, R5, UR5, R6 ;  /* 0x0000000505067c25 */ /* 0x000fc8000f820006 */
[----:B------:R-:W-:-:S04]  /*7d20*/  IMAD.WIDE.U32 R4, R5, UR4, RZ ;  /* 0x0000000405047c25 */ /* 0x000fc8000f8e00ff */
[----:B------:R-:W-:Y:S01]  /*7d30*/  IMAD.MOV.U32 R4, RZ, RZ, R7 ;  /* 0x000000ffff047224 */ /* 0x000fe200078e0007 */
[----:B------:R-:W-:Y:S01]  /*7d40*/  IADD3 RZ, P3, R5, R6, RZ ;  /* 0x0000000605ff7210 */ /* 0x000fe20007f7e0ff */
[----:B------:R-:W-:-:S04]  /*7d50*/  IMAD.X R5, RZ, RZ, RZ, P1 ;  /* 0x000000ffff057224 */ /* 0x000fc800008e06ff */
[----:B------:R-:W-:-:S08]  /*7d60*/  IMAD.WIDE.U32.X R4, R15, UR5, R4, P3 ;  /* 0x000000050f047c25 */ /* 0x000fd000098e0404 */
.L_x_173:
[--C-:B------:R-:W-:Y:S01]  /*7d70*/  SHF.R.U64 R19, R4, UR7, R5.reuse ;  /* 0x0000000704137c19 */ /* 0x100fe20008001205 */
[----:B------:R-:W0:Y:S01]  /*7d80*/  F2I.U32.TRUNC.NTZ R14, R14 ;  /* 0x0000000e000e7305 */ /* 0x000e22000020f000 */
[----:B------:R-:W-:Y:S01]  /*7d90*/  SHF.R.U32.HI R4, RZ, UR7, R5 ;  /* 0x00000007ff047c19 */ /* 0x000fe20008011605 */
[----:B------:R-:W-:Y:S01]  /*7da0*/  ULDC.64 UR4, c[0x0][0x620] ;  /* 0x0001880000047ab9 */ /* 0x000fe20000000a00 */
[----:B------:R-:W-:Y:S01]  /*7db0*/  IADD3 R7, P1, RZ, -R19, RZ ;  /* 0x80000013ff077210 */ /* 0x000fe20007f3e0ff */
[----:B------:R-:W-:Y:S01]  /*7dc0*/  ULDC.64 UR6, c[0x0][0x640] ;  /* 0x0001900000067ab9 */ /* 0x000fe20000000a00 */
[----:B------:R-:W2:Y:S03]  /*7dd0*/  LDC R18, c[0x0][0x148] ;  /* 0x00005200ff127b82 */ /* 0x000ea60000000800 */
[----:B------:R-:W-:Y:S01]  /*7de0*/  IMAD.X R4, RZ, RZ, ~R4, P1 ;  /* 0x000000ffff047224 */ /* 0x000fe200008e0e04 */
[----:B------:R-:W-:-:S03]  /*7df0*/  ISETP.NE.U32.AND P1, PT, RZ, UR6, PT ;  /* 0x00000006ff007c0c */ /* 0x000fc6000bf25070 */
[----:B------:R-:W-:Y:S01]  /*7e00*/  IMAD R6, R4, UR4, RZ ;  /* 0x0000000404067c24 */ /* 0x000fe2000f8e02ff */
[----:B------:R-:W-:Y:S01]  /*7e10*/  ISETP.NE.AND.EX P1, PT, RZ, UR7, PT, P1 ;  /* 0x00000007ff007c0c */ /* 0x000fe2000bf25310 */
[----:B------:R-:W-:Y:S01]  /*7e20*/  IMAD.WIDE.U32 R4, R7, UR4, R16 ;  /* 0x0000000407047c25 */ /* 0x000fe2000f8e0010 */
[----:B------:R-:W-:-:S03]  /*7e30*/  ULDC UR4, c[0x0][0x618] ;  /* 0x0001860000047ab9 */ /* 0x000fc60000000800 */
[----:B------:R-:W-:Y:S01]  /*7e40*/  IMAD R7, R7, UR5, R6 ;  /* 0x0000000507077c24 */ /* 0x000fe2000f8e0206 */
[----:B------:R-:W-:Y:S01]  /*7e50*/  ULDC UR5, c[0x0][0x154] ;  /* 0x0000550000057ab9 */ /* 0x000fe20000000800 */
[----:B0-----:R-:W-:Y:S02]  /*7e60*/  IMAD.MOV R6, RZ, RZ, -R14 ;  /* 0x000000ffff067224 */ /* 0x001fe400078e0a0e */
[----:B------:R-:W-:Y:S02]  /*7e70*/  IMAD.IADD R5, R5, 0x1, R7 ;  /* 0x0000000105057824 */ /* 0x000fe400078e0207 */
[----:B-1----:R-:W-:Y:S01]  /*7e80*/  IMAD R12, R13, R6, R12 ;  /* 0x000000060d0c7224 */ /* 0x002fe200078e020c */
[----:B------:R-:W-:Y:S02]  /*7e90*/  I2FP.F32.U32 R6, R11 ;  /* 0x0000000b00067245 */ /* 0x000fe40000201000 */
[--C-:B------:R-:W-:Y:S02]  /*7ea0*/  SHF.R.U64 R13, R4, UR4, R5.reuse ;  /* 0x00000004040d7c19 */ /* 0x100fe40008001205 */
[----:B------:R-:W-:Y:S01]  /*7eb0*/  SHF.R.U32.HI R4, RZ, UR4, R5 ;  /* 0x00000004ff047c19 */ /* 0x000fe20008011605 */
[----:B------:R-:W-:Y:S01]  /*7ec0*/  FMUL R6, R6, UR5 ;  /* 0x0000000506067c20 */ /* 0x000fe20008400000 */
[----:B------:R-:W-:-:S02]  /*7ed0*/  ULDC UR4, c[0x0][0x608] ;  /* 0x0001820000047ab9 */ /* 0x000fc40000000800 */
[--C-:B------:R-:W-:Y:S01]  /*7ee0*/  SHF.R.U64 R15, R13, UR4, R4.reuse ;  /* 0x000000040d0f7c19 */ /* 0x100fe20008001204 */
[----:B------:R0:W1:Y:S01]  /*7ef0*/  F2I.U32.TRUNC.NTZ R20, R6 ;  /* 0x0000000600147305 */ /* 0x000062000020f000 */
[----:B------:R-:W-:Y:S01]  /*7f00*/  SHF.R.U32.HI R4, RZ, UR4, R4 ;  /* 0x00000004ff047c19 */ /* 0x000fe20008011604 */
[----:B------:R-:W-:-:S03]  /*7f10*/  ULDC UR4, c[0x0][0x658] ;  /* 0x0001960000047ab9 */ /* 0x000fc60000000800 */
[--C-:B------:R-:W-:Y:S02]  /*7f20*/  SHF.R.U64 R14, R15, UR4, R4.reuse ;  /* 0x000000040f0e7c19 */ /* 0x100fe40008001204 */
[----:B------:R-:W-:-:S03]  /*7f30*/  SHF.R.U32.HI R21, RZ, UR4, R4 ;  /* 0x00000004ff157c19 */ /* 0x000fc60008011604 */
[----:B------:R-:W-:Y:S02]  /*7f40*/  IMAD.MOV.U32 R4, RZ, RZ, R14 ;  /* 0x000000ffff047224 */ /* 0x000fe400078e000e */
[----:B------:R-:W-:Y:S01]  /*7f50*/  IMAD.MOV.U32 R5, RZ, RZ, R21 ;  /* 0x000000ffff057224 */ /* 0x000fe200078e0015 */
[----:B0-----:R-:W-:Y:S06]  /*7f60*/  @!P1 BRA `(.L_x_174) ;  /* 0x0000000000289947 */ /* 0x001fec0003800000 */
        /* <DEDUP_REMOVED lines=10> */
.L_x_174:
[----:B------:R-:W-:Y:S01]  /*8010*/  ISETP.NE.AND P1, PT, R2, 0x1, PT ;  /* 0x000000010200780c */ /* 0x000fe20003f25270 */
[----:B------:R-:W-:Y:S01]  /*8020*/  ULDC UR4, c[0x0][0x648] ;  /* 0x0001920000047ab9 */ /* 0x000fe20000000800 */
[----:B------:R-:W-:Y:S01]  /*8030*/  LOP3.LUT R15, R15, UR29, RZ, 0xc0, !PT ;  /* 0x0000001d0f0f7c12 */ /* 0x000fe2000f8ec0ff */
[----:B-1----:R-:W-:Y:S01]  /*8040*/  IMAD.MOV R20, RZ, RZ, -R20 ;  /* 0x000000ffff147224 */ /* 0x002fe200078e0a14 */
[----:B------:R-:W-:Y:S01]  /*8050*/  SHF.R.U64 R4, R4, UR4, R5 ;  /* 0x0000000404047c19 */ /* 0x000fe20008001205 */
[----:B------:R-:W-:Y:S01]  /*8060*/  ULDC UR4, c[0x0][0x638] ;  /* 0x00018e0000047ab9 */ /* 0x000fe20000000800 */
[----:B------:R-:W-:Y:S01]  /*8070*/  LOP3.LUT R13, R13, UR13, RZ, 0xc0, !PT ;  /* 0x0000000d0d0d7c12 */ /* 0x000fe2000f8ec0ff */
[----:B------:R-:W-:Y:S02]  /*8080*/  ULDC UR5, c[0x0][0x610] ;  /* 0x0001840000057ab9 */ /* 0x000fe40000000800 */
[----:B------:R-:W-:Y:S02]  /*8090*/  IMAD.MOV R5, RZ, RZ, -R4 ;  /* 0x000000ffff057224 */ /* 0x000fe400078e0a04 */
[----:B------:R-:W-:-:S02]  /*80a0*/  IMAD R15, R4, UR21, R15 ;  /* 0x00000015040f7c24 */ /* 0x000fc4000f8e020f */
[----:B--2---:R-:W-:Y:S02]  /*80b0*/  @P1 IMAD R12, R18, R20, R11 ;  /* 0x00000014120c1224 */ /* 0x004fe400078e020b */
[----:B------:R-:W-:Y:S01]  /*80c0*/  IMAD R14, R5, UR4, R14 ;  /* 0x00000004050e7c24 */ /* 0x000fe2000f8e020e */
[----:B------:R-:W-:Y:S01]  /*80d0*/  ULDC UR4, c[0x0][0x600] ;  /* 0x0001800000047ab9 */ /* 0x000fe20000000800 */
[----:B------:R-:W-:Y:S02]  /*80e0*/  IMAD R12, R15, UR5, R12 ;  /* 0x000000050f0c7c24 */ /* 0x000fe4000f8e020c */
[----:B------:R-:W-:Y:S02]  /*80f0*/  IMAD R5, R14, UR4, R13 ;  /* 0x000000040e057c24 */ /* 0x000fe4000f8e020d */
[----:B------:R-:W-:-:S03]  /*8100*/  IMAD.MOV.U32 R4, RZ, RZ, 0x1 ;  /* 0x00000001ff047424 */ /* 0x000fc600078e00ff */
[----:B------:R-:W-:Y:S02]  /*8110*/  SEL R18, R5, R12, !P1 ;  /* 0x0000000c05127207 */ /* 0x000fe40004800000 */
[----:B------:R-:W-:-:S07]  /*8120*/  SEL R22, R12, R5, !P1 ;  /* 0x000000050c167207 */ /* 0x000fce0004800000 */
.L_x_172:
[----:B------:R-:W-:Y:S05]  /*8130*/  BSYNC B1 ;  /* 0x0000000000017941 */ /* 0x000fea0003800000 */
.L_x_171:
[----:B------:R-:W-:-:S13]  /*8140*/  LOP3.LUT P1, RZ, R4, 0xff, RZ, 0xc0, !PT ;  /* 0x000000ff04ff7812 */ /* 0x000fda000782c0ff */
[----:B------:R-:W-:Y:S05]  /*8150*/  @P1 BRA `(.L_x_175) ;  /* 0xfffffff000ac1947 */ /* 0x000fea000383ffff */
[----:B------:R-:W-:Y:S05]  /*8160*/  BSYNC B0 ;  /* 0x0000000000007941 */ /* 0x000fea0003800000 */
.L_x_163:
[----:B------:R-:W-:-:S03]  /*8170*/  UMOV UR4, 0xffffffff ;  /* 0xffffffff00047882 */ /* 0x000fc60000000000 */
[----:B------:R-:W-:Y:S05]  /*8180*/  BRA.DIV UR4, `(.L_x_176) ;  /* 0x0000000604b47947 */ /* 0x000fea000b800000 */
[----:B------:R-:W-:-:S13]  /*8190*/  ELECT P6, URZ, PT ;  /* 0x00000000003f782f */ /* 0x000fda00038c0000 */
.L_x_195:
[----:B------:R-:W-:Y:S04]  /*81a0*/  BSSY B0, `(.L_x_177) ;  /* 0x0000046000007945 */ /* 0x000fe80003800000 */
[----:B------:R-:W-:Y:S05]  /*81b0*/  @!P6 BRA `(.L_x_178) ;  /* 0x000000040010e947 */ /* 0x000fea0003800000 */
[----:B------:R-:W-:-:S04]  /*81c0*/  LOP3.LUT R23, R23, 0x2, RZ, 0xfc, !PT ;  /* 0x0000000217177812 */ /* 0x000fc800078efcff */
[----:B------:R-:W-:-:S13]  /*81d0*/  ISETP.NE.AND P0, PT, R23, 0x3, PT ;  /* 0x000000031700780c */ /* 0x000fda0003f05270 */
[----:B------:R-:W-:Y:S05]  /*81e0*/  @!P0 BRA `(.L_x_179) ;  /* 0x0000000000048947 */ /* 0x000fea0003800000 */
[----:B------:R-:W-:Y:S01]  /*81f0*/  BPT.TRAP 0x1 ;  /* 0x000000040000795c */ /* 0x000fe20000300000 */
.L_x_179:
[----:B------:R-:W0:Y:S01]  /*8200*/  S2R R5, SR_CgaCtaId ;  /* 0x0000000000057919 */ /* 0x000e220000008800 */
[----:B------:R-:W-:Y:S02]  /*8210*/  MOV R0, 0x400 ;  /* 0x0000040000007802 */ /* 0x000fe40000000f00 */
[----:B------:R-:W-:Y:S02]  /*8220*/  SHF.L.U32 R2, R3, 0x1f, RZ ;  /* 0x0000001f03027819 */ /* 0x000fe400000006ff */
[----:B0-----:R-:W-:-:S05]  /*8230*/  LEA R5, R5, R0, 0x18 ;  /* 0x0000000005057211 */ /* 0x001fca00078ec0ff */
[----:B------:R-:W-:-:S04]  /*8240*/  VIADD R5, R5, 0x38 ;  /* 0x0000003805057836 */ /* 0x000fc80000000000 */
[C---:B------:R-:W-:Y:S02]  /*8250*/  IMAD R7, R8.reuse, 0x8, R5 ;  /* 0x0000000808077824 */ /* 0x040fe400078e0205 */
[----:B------:R-:W-:Y:S02]  /*8260*/  VIADD R8, R8, 0x1 ;  /* 0x0000000108087836 */ /* 0x000fe40000000000 */
[----:B------:R-:W0:Y:S03]  /*8270*/  SYNCS.PHASECHK.TRANS64.TRYWAIT P0, [R7+URZ], R2 ;  /* 0x00000002070075a7 */ /* 0x000e26000800017f */
[----:B------:R-:W-:-:S04]  /*8280*/  ISETP.NE.AND P1, PT, R8, 0x7, PT ;  /* 0x000000070800780c */ /* 0x000fc80003f25270 */
[----:B------:R-:W-:Y:S02]  /*8290*/  SEL R0, RZ, 0x1, P1 ;  /* 0x00000001ff007807 */ /* 0x000fe40000800000 */
[----:B------:R-:W-:Y:S02]  /*82a0*/  SEL R8, R8, RZ, P1 ;  /* 0x000000ff08087207 */ /* 0x000fe40000800000 */
[----:B------:R-:W-:-:S03]  /*82b0*/  LOP3.LUT R9, R3, R0, RZ, 0x3c, !PT ;  /* 0x0000000003097212 */ /* 0x000fc600078e3cff */
[----:B------:R-:W-:Y:S01]  /*82c0*/  IMAD R6, R8, 0x8, R5 ;  /* 0x0000000808067824 */ /* 0x000fe200078e0205 */
[----:B------:R-:W-:Y:S01]  /*82d0*/  SHF.L.U32 R3, R9, 0x1f, RZ ;  /* 0x0000001f09037819 */ /* 0x000fe200000006ff */
[----:B0-----:R-:W-:Y:S06]  /*82e0*/  @!P0 BRA `(.L_x_180) ;  /* 0x00000004007c8947 */ /* 0x001fec0003800000 */
.L_x_196:
[----:B------:R-:W1:Y:S01]  /*82f0*/  SYNCS.PHASECHK.TRANS64.TRYWAIT P0, [R6+URZ], R3 ;  /* 0x00000003060075a7 */ /* 0x000e62000800017f */
[----:B------:R-:W-:-:S05]  /*8300*/  VIADD R0, R8, 0x1 ;  /* 0x0000000108007836 */ /* 0x000fca0000000000 */
[----:B------:R-:W-:-:S04]  /*8310*/  ISETP.NE.AND P1, PT, R0, 0x7, PT ;  /* 0x000000070000780c */ /* 0x000fc80003f25270 */
[----:B0-----:R-:W-:Y:S02]  /*8320*/  SEL R2, RZ, 0x1, P1 ;  /* 0x00000001ff027807 */ /* 0x001fe40000800000 */
[----:B------:R-:W-:Y:S02]  /*8330*/  SEL R0, R0, RZ, P1 ;  /* 0x000000ff00007207 */ /* 0x000fe40000800000 */
[----:B------:R-:W-:-:S03]  /*8340*/  LOP3.LUT R9, R9, R2, RZ, 0x3c, !PT ;  /* 0x0000000209097212 */ /* 0x000fc600078e3cff */
[----:B------:R-:W-:Y:S01]  /*8350*/  IMAD R7, R0, 0x8, R5 ;  /* 0x0000000800077824 */ /* 0x000fe200078e0205 */
[----:B------:R-:W-:Y:S01]  /*8360*/  SHF.L.U32 R4, R9, 0x1f, RZ ;  /* 0x0000001f09047819 */ /* 0x000fe200000006ff */
[----:B-1----:R-:W-:Y:S06]  /*8370*/  @!P0 BRA `(.L_x_181) ;  /* 0x00000004006c8947 */ /* 0x002fec0003800000 */
.L_x_197:
[----:B------:R-:W1:Y:S01]  /*8380*/  SYNCS.PHASECHK.TRANS64.TRYWAIT P0, [R7+URZ], R4 ;  /* 0x00000004070075a7 */ /* 0x000e62000800017f */
[----:B------:R-:W-:-:S05]  /*8390*/  VIADD R0, R0, 0x1 ;  /* 0x0000000100007836 */ /* 0x000fca0000000000 */
[----:B------:R-:W-:-:S04]  /*83a0*/  ISETP.NE.AND P1, PT, R0, 0x7, PT ;  /* 0x000000070000780c */ /* 0x000fc80003f25270 */
[----:B------:R-:W-:Y:S02]  /*83b0*/  SEL R2, RZ, 0x1, P1 ;  /* 0x00000001ff027807 */ /* 0x000fe40000800000 */
[----:B------:R-:W-:Y:S02]  /*83c0*/  SEL R0, R0, RZ, P1 ;  /* 0x000000ff00007207 */ /* 0x000fe40000800000 */
[----:B------:R-:W-:-:S03]  /*83d0*/  LOP3.LUT R9, R9, R2, RZ, 0x3c, !PT ;  /* 0x0000000209097212 */ /* 0x000fc600078e3cff */
[----:B0-----:R-:W-:Y:S01]  /*83e0*/  IMAD R6, R0, 0x8, R5 ;  /* 0x0000000800067824 */ /* 0x001fe200078e0205 */
[----:B------:R-:W-:Y:S01]  /*83f0*/  SHF.L.U32 R3, R9, 0x1f, RZ ;  /* 0x0000001f09037819 */ /* 0x000fe200000006ff */
[----:B-1----:R-:W-:Y:S06]  /*8400*/  @!P0 BRA `(.L_x_182) ;  /* 0x00000004005c8947 */ /* 0x002fec0003800000 */
.L_x_198:
        /* <DEDUP_REMOVED lines=9> */
.L_x_199:
        /* <DEDUP_REMOVED lines=9> */
.L_x_200:
[----:B------:R-:W1:Y:S01]  /*8530*/  SYNCS.PHASECHK.TRANS64.TRYWAIT P0, [R6+URZ], R3 ;  /* 0x00000003060075a7 */ /* 0x000e62000800017f */
[----:B------:R-:W-:-:S05]  /*8540*/  VIADD R0, R0, 0x1 ;  /* 0x0000000100007836 */ /* 0x000fca0000000000 */
[----:B------:R-:W-:-:S04]  /*8550*/  ISETP.NE.AND P1, PT, R0, 0x7, PT ;  /* 0x000000070000780c */ /* 0x000fc80003f25270 */
[----:B------:R-:W-:Y:S02]  /*8560*/  SEL R2, RZ, 0x1, P1 ;  /* 0x00000001ff027807 */ /* 0x000fe40000800000 */
[----:B------:R-:W-:Y:S02]  /*8570*/  SEL R0, R0, RZ, P1 ;  /* 0x000000ff00007207 */ /* 0x000fe40000800000 */
[----:B------:R-:W-:Y:S01]  /*8580*/  LOP3.LUT R2, R9, R2, RZ, 0x3c, !PT ;  /* 0x0000000209027212 */ /* 0x000fe200078e3cff */
[----:B-1----:R-:W-:Y:S06]  /*8590*/  @!P0 BRA `(.L_x_185) ;  /* 0x0000000400348947 */ /* 0x002fec0003800000 */
.L_x_201:
[----:B------:R-:W-:Y:S01]  /*85a0*/  IMAD R5, R0, 0x8, R5 ;  /* 0x0000000800057824 */ /* 0x000fe200078e0205 */
[----:B------:R-:W-:-:S07]  /*85b0*/  SHF.L.U32 R0, R2, 0x1f, RZ ;  /* 0x0000001f02007819 */ /* 0x000fce00000006ff */
.L_x_186:
[----:B--2---:R2:W3:Y:S02]  /*85c0*/  SYNCS.PHASECHK.TRANS64.TRYWAIT P0, [R5+URZ], R0 ;  /* 0x00000000050075a7 */ /* 0x0044e4000800017f */
[----:B---3--:R-:W-:Y:S05]  /*85d0*/  @!P0 NANOSLEEP.SYNCS 0x989680 ;  /* 0x009896800000895d */ /* 0x008fea0003900000 */
[----:B------:R-:W3:Y:S02]  /*85e0*/  @!P0 SYNCS.PHASECHK.TRANS64 P0, [R5+URZ], R0 ;  /* 0x00000000050085a7 */ /* 0x000ee4000800007f */
[----:B---3--:R-:W-:Y:S05]  /*85f0*/  @!P0 BRA `(.L_x_186) ;  /* 0xfffffffc00f08947 */ /* 0x008fea000383ffff */
.L_x_178:
[----:B------:R-:W-:Y:S05]  /*8600*/  BSYNC B0 ;  /* 0x0000000000007941 */ /* 0x000fea0003800000 */
.L_x_177:
[----:B------:R-:W-:Y:S05]  /*8610*/  EXIT ;  /* 0x000000000000794d */ /* 0x000fea0003800000 */
.L_x_15:
[----:B0-----:R-:W-:-:S04]  /*8620*/  IMAD.U32 R3, RZ, RZ, UR43 ;  /* 0x0000002bff037e24 */ /* 0x001fc8000f8e00ff */
[----:B------:R0:W1:Y:S03]  /*8630*/  SYNCS.PHASECHK.TRANS64.TRYWAIT P0, [R3+URZ+-0x8], R0 ;  /* 0xfffff800030075a7 */ /* 0x000066000800017f */
[----:B-1----:R-:W-:Y:S05]  /*8640*/  @!P0 NANOSLEEP.SYNCS 0x989680 ;  /* 0x009896800000895d */ /* 0x002fea0003900000 */
[----:B------:R-:W1:Y:S02]  /*8650*/  @!P0 SYNCS.PHASECHK.TRANS64 P0, [R3+URZ+-0x8], R0 ;  /* 0xfffff800030085a7 */ /* 0x000e64000800007f */
[----:B-1----:R-:W-:Y:S05]  /*8660*/  @!P0 BRA `(.L_x_15) ;  /* 0xfffffffc00ec8947 */ /* 0x002fea000383ffff */
[----:B------:R-:W-:Y:S05]  /*8670*/  BRA `(.L_x_187) ;  /* 0xffffff8c00d47947 */ /* 0x000fea000383ffff */
.L_x_20:
[----:B-1----:R1:W2:Y:S02]  /*8680*/  SYNCS.PHASECHK.TRANS64.TRYWAIT P1, [R3+URZ], R0 ;  /* 0x00000000030075a7 */ /* 0x0022a4000802017f */
[----:B--2---:R-:W-:Y:S05]  /*8690*/  @!P1 NANOSLEEP.SYNCS 0x989680 ;  /* 0x009896800000995d */ /* 0x004fea0003900000 */
[----:B------:R-:W2:Y:S02]  /*86a0*/  @!P1 SYNCS.PHASECHK.TRANS64 P1, [R3+URZ], R0 ;  /* 0x00000000030095a7 */ /* 0x000ea4000802007f */
[----:B--2---:R-:W-:Y:S05]  /*86b0*/  @!P1 BRA `(.L_x_20) ;  /* 0xfffffffc00f09947 */ /* 0x004fea000383ffff */
[----:B------:R-:W-:Y:S05]  /*86c0*/  BRA `(.L_x_19) ;  /* 0xffffff9000487947 */ /* 0x000fea000383ffff */
.L_x_25:
[----:B-1----:R-:W-:-:S04]  /*86d0*/  IMAD.U32 R4, RZ, RZ, UR8 ;  /* 0x00000008ff047e24 */ /* 0x002fc8000f8e00ff */
[----:B------:R1:W2:Y:S03]  /*86e0*/  SYNCS.PHASECHK.TRANS64.TRYWAIT P1, [R4+URZ], R3 ;  /* 0x00000003040075a7 */ /* 0x0002a6000802017f */
[----:B--2---:R-:W-:Y:S05]  /*86f0*/  @!P1 NANOSLEEP.SYNCS 0x989680 ;  /* 0x009896800000995d */ /* 0x004fea0003900000 */
[----:B------:R-:W2:Y:S02]  /*8700*/  @!P1 SYNCS.PHASECHK.TRANS64 P1, [R4+URZ], R3 ;  /* 0x00000003040095a7 */ /* 0x000ea4000802007f */
[----:B--2---:R-:W-:Y:S05]  /*8710*/  @!P1 BRA `(.L_x_25) ;  /* 0xfffffffc00ec9947 */ /* 0x004fea000383ffff */
[----:B------:R-:W-:Y:S05]  /*8720*/  BRA `(.L_x_24) ;  /* 0xffffff9800687947 */ /* 0x000fea000383ffff */
.L_x_31:
[----:B0-----:R-:W-:-:S04]  /*8730*/  IMAD.U32 R3, RZ, RZ, UR43 ;  /* 0x0000002bff037e24 */ /* 0x001fc8000f8e00ff */
[----:B------:R0:W1:Y:S03]  /*8740*/  SYNCS.PHASECHK.TRANS64.TRYWAIT P0, [R3+URZ+0x8], R0 ;  /* 0x00000800030075a7 */ /* 0x000066000800017f */
[----:B-1----:R-:W-:Y:S05]  /*8750*/  @!P0 NANOSLEEP.SYNCS 0x989680 ;  /* 0x009896800000895d */ /* 0x002fea0003900000 */
[----:B------:R-:W1:Y:S02]  /*8760*/  @!P0 SYNCS.PHASECHK.TRANS64 P0, [R3+URZ+0x8], R0 ;  /* 0x00000800030085a7 */ /* 0x000e64000800007f */
[----:B-1----:R-:W-:Y:S05]  /*8770*/  @!P0 BRA `(.L_x_31) ;  /* 0xfffffffc00ec8947 */ /* 0x002fea000383ffff */
[----:B------:R-:W-:Y:S05]  /*8780*/  BRA `(.L_x_188) ;  /* 0xffffffa000f47947 */ /* 0x000fea000383ffff */
.L_x_164:
[----:B------:R-:W-:Y:S01]  /*8790*/  BSSY B1, `(.L_x_189) ;  /* 0x0000006000017945 */ /* 0x000fe20003800000 */
[----:B------:R-:W-:-:S07]  /*87a0*/  IMAD.MOV.U32 R15, RZ, RZ, -0x1 ;  /* 0xffffffffff0f7424 */ /* 0x000fce00078e00ff */
[----:B-----5:R-:W-:Y:S05]  /*87b0*/  WARPSYNC.COLLECTIVE R15, `(.L_x_190) ;  /* 0x000000000f0c7348 */ /* 0x020fea0003c00000 */
[----:B------:R-:W-:Y:S02]  /*87c0*/  ELECT P6, UR62, PT ;  /* 0x00000000003e782f */ /* 0x000fe400038c0000 */
[----:B------:R-:W-:Y:S01]  /*87d0*/  MOV R14, UR62 ;  /* 0x0000003e000e7c02 */ /* 0x000fe20008000f00 */
[----:B-----5:R-:W-:Y:S10]  /*87e0*/  ENDCOLLECTIVE ;  /* 0x000000000000791b */ /* 0x020ff40003800000 */
.L_x_190:
[----:B------:R-:W-:Y:S05]  /*87f0*/  BSYNC B1 ;  /* 0x0000000000017941 */ /* 0x000fea0003800000 */
.L_x_189:
[----:B------:R-:W-:Y:S05]  /*8800*/  BRA `(.L_x_191) ;  /* 0xffffffec000c7947 */ /* 0x000fea000383ffff */
.L_x_167:
[----:B-1----:R1:W2:Y:S02]  /*8810*/  SYNCS.PHASECHK.TRANS64.TRYWAIT P1, [R11+URZ+0x38], R6 ;  /* 0x000038060b0075a7 */ /* 0x0022a4000802017f */
[----:B--2---:R-:W-:Y:S05]  /*8820*/  @!P1 NANOSLEEP.SYNCS 0x989680 ;  /* 0x009896800000995d */ /* 0x004fea0003900000 */
[----:B------:R-:W2:Y:S02]  /*8830*/  @!P1 SYNCS.PHASECHK.TRANS64 P1, [R11+URZ+0x38], R6 ;  /* 0x000038060b0095a7 */ /* 0x000ea4000802007f */
[----:B--2---:R-:W-:Y:S05]  /*8840*/  @!P1 BRA `(.L_x_167) ;  /* 0xfffffffc00f09947 */ /* 0x004fea000383ffff */
[----:B------:R-:W-:Y:S05]  /*8850*/  BRA `(.L_x_192) ;  /* 0xffffffec00407947 */ /* 0x000fea000383ffff */
.L_x_176:
[----:B------:R-:W-:Y:S01]  /*8860*/  BSSY B0, `(.L_x_193) ;  /* 0x0000006000007945 */ /* 0x000fe20003800000 */
[----:B------:R-:W-:-:S07]  /*8870*/  IMAD.MOV.U32 R15, RZ, RZ, -0x1 ;  /* 0xffffffffff0f7424 */ /* 0x000fce00078e00ff */
[----:B-----5:R-:W-:Y:S05]  /*8880*/  WARPSYNC.COLLECTIVE R15, `(.L_x_194) ;  /* 0x000000000f0c7348 */ /* 0x020fea0003c00000 */
[----:B------:R-:W-:Y:S02]  /*8890*/  ELECT P6, UR62, PT ;  /* 0x00000000003e782f */ /* 0x000fe400038c0000 */
[----:B------:R-:W-:Y:S01]  /*88a0*/  MOV R14, UR62 ;  /* 0x0000003e000e7c02 */ /* 0x000fe20008000f00 */
[----:B-----5:R-:W-:Y:S10]  /*88b0*/  ENDCOLLECTIVE ;  /* 0x000000000000791b */ /* 0x020ff40003800000 */
.L_x_194:
[----:B------:R-:W-:Y:S05]  /*88c0*/  BSYNC B0 ;  /* 0x0000000000007941 */ /* 0x000fea0003800000 */
.L_x_193:
[----:B------:R-:W-:Y:S05]  /*88d0*/  BRA `(.L_x_195) ;  /* 0xfffffff800307947 */ /* 0x000fea000383ffff */
.L_x_180:
[----:B0-----:R0:W1:Y:S02]  /*88e0*/  SYNCS.PHASECHK.TRANS64.TRYWAIT P0, [R7+URZ], R2 ;  /* 0x00000002070075a7 */ /* 0x001064000800017f */
[----:B-1----:R-:W-:Y:S05]  /*88f0*/  @!P0 NANOSLEEP.SYNCS 0x989680 ;  /* 0x009896800000895d */ /* 0x002fea0003900000 */
[----:B------:R-:W1:Y:S02]  /*8900*/  @!P0 SYNCS.PHASECHK.TRANS64 P0, [R7+URZ], R2 ;  /* 0x00000002070085a7 */ /* 0x000e64000800007f */
[----:B-1----:R-:W-:Y:S05]  /*8910*/  @!P0 BRA `(.L_x_180) ;  /* 0xfffffffc00f08947 */ /* 0x002fea000383ffff */
[----:B------:R-:W-:Y:S05]  /*8920*/  BRA `(.L_x_196) ;  /* 0xfffffff800707947 */ /* 0x000fea000383ffff */
.L_x_181:
[----:B0-----:R0:W1:Y:S02]  /*8930*/  SYNCS.PHASECHK.TRANS64.TRYWAIT P0, [R6+URZ], R3 ;  /* 0x00000003060075a7 */ /* 0x001064000800017f */
[----:B-1----:R-:W-:Y:S05]  /*8940*/  @!P0 NANOSLEEP.SYNCS 0x989680 ;  /* 0x009896800000895d */ /* 0x002fea0003900000 */
[----:B------:R-:W1:Y:S02]  /*8950*/  @!P0 SYNCS.PHASECHK.TRANS64 P0, [R6+URZ], R3 ;  /* 0x00000003060085a7 */ /* 0x000e64000800007f */
[----:B-1----:R-:W-:Y:S05]  /*8960*/  @!P0 BRA `(.L_x_181) ;  /* 0xfffffffc00f08947 */ /* 0x002fea000383ffff */
[----:B------:R-:W-:Y:S05]  /*8970*/  BRA `(.L_x_197) ;  /* 0xfffffff800807947 */ /* 0x000fea000383ffff */
.L_x_182:
[----:B0-----:R0:W1:Y:S02]  /*8980*/  SYNCS.PHASECHK.TRANS64.TRYWAIT P0, [R7+URZ], R4 ;  /* 0x00000004070075a7 */ /* 0x001064000800017f */
[----:B-1----:R-:W-:Y:S05]  /*8990*/  @!P0 NANOSLEEP.SYNCS 0x989680 ;  /* 0x009896800000895d */ /* 0x002fea0003900000 */
[----:B------:R-:W1:Y:S02]  /*89a0*/  @!P0 SYNCS.PHASECHK.TRANS64 P0, [R7+URZ], R4 ;  /* 0x00000004070085a7 */ /* 0x000e64000800007f */
[----:B-1----:R-:W-:Y:S05]  /*89b0*/  @!P0 BRA `(.L_x_182) ;  /* 0xfffffffc00f08947 */ /* 0x002fea000383ffff */
[----:B------:R-:W-:Y:S05]  /*89c0*/  BRA `(.L_x_198) ;  /* 0xfffffff800907947 */ /* 0x000fea000383ffff */
.L_x_183:
[----:B0-----:R0:W1:Y:S02]  /*89d0*/  SYNCS.PHASECHK.TRANS64.TRYWAIT P0, [R6+URZ], R3 ;  /* 0x00000003060075a7 */ /* 0x001064000800017f */
[----:B-1----:R-:W-:Y:S05]  /*89e0*/  @!P0 NANOSLEEP.SYNCS 0x989680 ;  /* 0x009896800000895d */ /* 0x002fea0003900000 */
[----:B------:R-:W1:Y:S02]  /*89f0*/  @!P0 SYNCS.PHASECHK.TRANS64 P0, [R6+URZ], R3 ;  /* 0x00000003060085a7 */ /* 0x000e64000800007f */
[----:B-1----:R-:W-:Y:S05]  /*8a00*/  @!P0 BRA `(.L_x_183) ;  /* 0xfffffffc00f08947 */ /* 0x002fea000383ffff */
[----:B------:R-:W-:Y:S05]  /*8a10*/  BRA `(.L_x_199) ;  /* 0xfffffff800a07947 */ /* 0x000fea000383ffff */
.L_x_184:
[----:B0-----:R0:W1:Y:S02]  /*8a20*/  SYNCS.PHASECHK.TRANS64.TRYWAIT P0, [R7+URZ], R4 ;  /* 0x00000004070075a7 */ /* 0x001064000800017f */
[----:B-1----:R-:W-:Y:S05]  /*8a30*/  @!P0 NANOSLEEP.SYNCS 0x989680 ;  /* 0x009896800000895d */ /* 0x002fea0003900000 */
[----:B------:R-:W1:Y:S02]  /*8a40*/  @!P0 SYNCS.PHASECHK.TRANS64 P0, [R7+URZ], R4 ;  /* 0x00000004070085a7 */ /* 0x000e64000800007f */
[----:B-1----:R-:W-:Y:S05]  /*8a50*/  @!P0 BRA `(.L_x_184) ;  /* 0xfffffffc00f08947 */ /* 0x002fea000383ffff */
[----:B------:R-:W-:Y:S05]  /*8a60*/  BRA `(.L_x_200) ;  /* 0xfffffff800b07947 */ /* 0x000fea000383ffff */
.L_x_185:
[----:B-1----:R1:W2:Y:S02]  /*8a70*/  SYNCS.PHASECHK.TRANS64.TRYWAIT P0, [R6+URZ], R3 ;  /* 0x00000003060075a7 */ /* 0x0022a4000800017f */
[----:B--2---:R-:W-:Y:S05]  /*8a80*/  @!P0 NANOSLEEP.SYNCS 0x989680 ;  /* 0x009896800000895d */ /* 0x004fea0003900000 */
[----:B------:R-:W2:Y:S02]  /*8a90*/  @!P0 SYNCS.PHASECHK.TRANS64 P0, [R6+URZ], R3 ;  /* 0x00000003060085a7 */ /* 0x000ea4000800007f */
[----:B--2---:R-:W-:Y:S05]  /*8aa0*/  @!P0 BRA `(.L_x_185) ;  /* 0xfffffffc00f08947 */ /* 0x004fea000383ffff */
[----:B------:R-:W-:Y:S05]  /*8ab0*/  BRA `(.L_x_201) ;  /* 0xfffffff800b87947 */ /* 0x000fea000383ffff */
.L_x_202:
[----:B------:R-:W-:-:S00]  /*8ac0*/  BRA `(.L_x_202) ;  /* 0xfffffffc00fc7947 */ /* 0x000fc0000383ffff */
[----:B------:R-:W-:-:S00]  /*8ad0*/  NOP ;  /* 0x0000000000007918 */ /* 0x000fc00000000000 */
        /* <DEDUP_REMOVED lines=10> */
.L_x_203:


//--------------------- .nv.global.init           --------------------------
	.section	.nv.global.init,"aw",@progbits
.nv.global.init:
	.type		$str$22,@object
	.size		$str$22,($str$23 - $str$22)
$str$22:
        /*0000*/ 	.byte	0x6b, 0x5f, 0x74, 0x69, 0x6c, 0x65, 0x5f, 0x63, 0x6f, 0x75, 0x6e, 0x74, 0x20, 0x3e, 0x3d, 0x20
        /*0010*/ 	.byte	0x31, 0x00
	.type		$str$23,@object
	.size		$str$23,(__unnamed_1 - $str$23)
$str$23:
        /*0012*/ 	.byte	0x2f, 0x74, 0x6d, 0x70, 0x2f, 0x63, 0x75, 0x74, 0x6c, 0x61, 0x73, 0x73, 0x5f, 0x73, 0x77, 0x65
        /*0022*/ 	.byte	0x65, 0x70, 0x5f, 0x73, 0x72, 0x63, 0x2f, 0x69, 0x6e, 0x63, 0x6c, 0x75, 0x64, 0x65, 0x2f, 0x63
        /*0032*/ 	.byte	0x75, 0x74, 0x6c, 0x61, 0x73, 0x73, 0x2f, 0x67, 0x65, 0x6d, 0x6d, 0x2f, 0x63, 0x6f, 0x6c, 0x6c
        /*0042*/ 	.byte	0x65, 0x63, 0x74, 0x69, 0x76, 0x65, 0x2f, 0x73, 0x6d, 0x39, 0x30, 0x5f, 0x6d, 0x6d, 0x61, 0x5f
        /*0052*/ 	.byte	0x74, 0x6d, 0x61, 0x5f, 0x67, 0x6d, 0x6d, 0x61, 0x5f, 0x73, 0x73, 0x5f, 0x77, 0x61, 0x72, 0x70
        /*0062*/ 	.byte	0x73, 0x70, 0x65, 0x63, 0x69, 0x61, 0x6c, 0x69, 0x7a, 0x65, 0x64, 0x2e, 0x68, 0x70, 0x70, 0x00
	.type		__unnamed_1,@object
	.size		__unnamed_1,(.L_0 - __unnamed_1)
__unnamed_1:
        /*0072*/ 	.byte	0x76, 0x6f, 0x69, 0x64, 0x20, 0x63, 0x75, 0x74, 0x6c, 0x61, 0x73, 0x73, 0x3a, 0x3a, 0x67, 0x65
        /* <DEDUP_REMOVED lines=176> */
        /*0b82*/ 	.byte	0x3a, 0x3a, 0x69, 0x64, 0x65, 0x6e, 0x74, 0x69, 0x74, 0x79, 0x5d, 0x00
.L_0:


//--------------------- .nv.shared._ZN7cutlass13device_kernelINS_4gemm6kernel13GemmUniversalIN4cute5tupleIJiiiiEEENS1_10collective13CollectiveMmaINS1_34MainloopSm90TmaGmmaWarpSpecializedILi7ENS5_IJNS4_1CILi1EEESB_SB_EEENS1_32KernelTmaWarpSpecializedPingpongEEENS5_IJNSA_ILi64EEENSA_ILi128EEESG_EEENS_10tfloat32_tENS5_IJlSB_lEEESI_SJ_NS4_8TiledMMAINS4_8MMA_AtomIJNS4_4SM904GMMA30MMA_64x128x8_F32TF32TF32_SS_TNILNSN_7ScaleInE1ELSP_1EEEEEENS4_6LayoutISC_NS5_IJNSA_ILi0EEEST_ST_EEEEENS5_IJNS4_10UnderscoreESW_SW_EEEEENS4_13SM90_TMA_LOADENS4_14ComposedLayoutINS4_7SwizzleILi3ELi4ELi3EEENS4_18smem_ptr_flag_bitsILi32EEENSS_INS5_IJNSA_ILi8EEENSA_ILi32EEEEEENS5_IJS16_SB_EEEEEEEvNS4_8identityESZ_S1A_vS1B_EENS_8epilogue10collective6detail29Sm90TmaWarpSpecializedAdapterINS1E_15DefaultEpilogueISI_SJ_SJ_NS1D_6thread17LinearCombinationISI_Li1EffLNS1I_9ScaleType4KindE0ELNS_15FloatRoundStyleE2ESI_EENS1_15EpilogueDefaultEEEEEvvEEEEvNT_6ParamsE --------------------------
	.section	.nv.shared._ZN7cutlass13device_kernelINS_4gemm6kernel13GemmUniversalIN4cute5tupleIJiiiiEEENS1_10collective13CollectiveMmaINS1_34MainloopSm90TmaGmmaWarpSpecializedILi7ENS5_IJNS4_1CILi1EEESB_SB_EEENS1_32KernelTmaWarpSpecializedPingpongEEENS5_IJNSA_ILi64EEENSA_ILi128EEESG_EEENS_10tfloat32_tENS5_IJlSB_lEEESI_SJ_NS4_8TiledMMAINS4_8MMA_AtomIJNS4_4SM904GMMA30MMA_64x128x8_F32TF32TF32_SS_TNILNSN_7ScaleInE1ELSP_1EEEEEENS4_6LayoutISC_NS5_IJNSA_ILi0EEEST_ST_EEEEENS5_IJNS4_10UnderscoreESW_SW_EEEEENS4_13SM90_TMA_LOADENS4_14ComposedLayoutINS4_7SwizzleILi3ELi4ELi3EEENS4_18smem_ptr_flag_bitsILi32EEENSS_INS5_IJNSA_ILi8EEENSA_ILi32EEEEEENS5_IJS16_SB_EEEEEEEvNS4_8identityESZ_S1A_vS1B_EENS_8epilogue10collective6detail29Sm90TmaWarpSpecializedAdapterINS1E_15DefaultEpilogueISI_SJ_SJ_NS1D_6thread17LinearCombinationISI_Li1EffLNS1I_9ScaleType4KindE0ELNS_15FloatRoundStyleE2ESI_EENS1_15EpilogueDefaultEEEEEvvEEEEvNT_6ParamsE,"aw",@nobits
	.sectionflags	@""
	.align	16
	.zero		1024


//--------------------- .nv.shared.reserved.0     --------------------------
	.section	.nv.shared.reserved.0,"aw",@nobits
	.weak		__nv_reservedSMEM_offset_0_alias
	.size		__nv_reservedSMEM_offset_0_alias, 0, 0
	.other		__nv_reservedSMEM_offset_0_alias,@"STO_CUDA_RESERVED_SHARED STV_DEFAULT"
__nv_reservedSMEM_offset_0_alias:
	.zero		0


//--------------------- .nv.global                --------------------------
	.section	.nv.global,"aw",@nobits
.nv.global:
	.type		_ZN40_INTERNAL_8974249f_4_k_cu_7e86ce6c_243774cute1_E,@object
	.size		_ZN40_INTERNAL_8974249f_4_k_cu_7e86ce6c_243774cute1_E,(_ZN40_INTERNAL_8974249f_4_k_cu_7e86ce6c_243774cuda3std3__45__cpo6cbeginE - _ZN40_INTERNAL_8974249f_4_k_cu_7e86ce6c_243774cute1_E)
_ZN40_INTERNAL_8974249f_4_k_cu_7e86ce6c_243774cute1_E:
	.zero		1
	.type		_ZN40_INTERNAL_8974249f_4_k_cu_7e86ce6c_243774cuda3std3__45__cpo6cbeginE,@object
	.size		_ZN40_INTERNAL_8974249f_4_k_cu_7e86ce6c_243774cuda3std3__45__cpo6cbeginE,(_ZN40_INTERNAL_8974249f_4_k_cu_7e86ce6c_243774cuda3std3__48in_placeE - _ZN40_INTERNAL_8974249f_4_k_cu_7e86ce6c_243774cuda3std3__45__cpo6cbeginE)
_ZN40_INTERNAL_8974249f_4_k_cu_7e86ce6c_243774cuda3std3__45__cpo6cbeginE:
	.zero		1
	.type		_ZN40_INTERNAL_8974249f_4_k_cu_7e86ce6c_243774cuda3std3__48in_placeE,@object
	.size		_ZN40_INTERNAL_8974249f_4_k_cu_7e86ce6c_243774cuda3std3__48in_placeE,(_ZN40_INTERNAL_8974249f_4_k_cu_7e86ce6c_243774cuda3std6ranges3__45__cpo9iter_moveE - _ZN40_INTERNAL_8974249f_4_k_cu_7e86ce6c_243774cuda3std3__48in_placeE)
_ZN40_INTERNAL_8974249f_4_k_cu_7e86ce6c_243774cuda3std3__48in_placeE:
	.zero		1
	.type		_ZN40_INTERNAL_8974249f_4_k_cu_7e86ce6c_243774cuda3std6ranges3__45__cpo9iter_moveE,@object
	.size		_ZN40_INTERNAL_8974249f_4_k_cu_7e86ce6c_243774cuda3std6ranges3__45__cpo9iter_moveE,(_ZN40_INTERNAL_8974249f_4_k_cu_7e86ce6c_243774cuda3std3__45__cpo5beginE - _ZN40_INTERNAL_8974249f_4_k_cu_7e86ce6c_243774cuda3std6ranges3__45__cpo9iter_moveE)
_ZN40_INTERNAL_8974249f_4_k_cu_7e86ce6c_243774cuda3std6ranges3__45__cpo9iter_moveE:
	.zero		1
	.type		_ZN40_INTERNAL_8974249f_4_k_cu_7e86ce6c_243774cuda3std3__45__cpo5beginE,@object
	.size		_ZN40_INTERNAL_8974249f_4_k_cu_7e86ce6c_243774cuda3std3__45__cpo5beginE,(_ZN40_INTERNAL_8974249f_4_k_cu_7e86ce6c_243774cuda3std3__442_GLOBAL__N__8974249f_4_k_cu_7e86ce6c_243776ignoreE - _ZN40_INTERNAL_8974249f_4_k_cu_7e86ce6c_243774cuda3std3__45__cpo5beginE)
_ZN40_INTERNAL_8974249f_4_k_cu_7e86ce6c_243774cuda3std3__45__cpo5beginE:
	.zero		1
	.type		_ZN40_INTERNAL_8974249f_4_k_cu_7e86ce6c_243774cuda3std3__442_GLOBAL__N__8974249f_4_k_cu_7e86ce6c_243776ignoreE,@object
	.size		_ZN40_INTERNAL_8974249f_4_k_cu_7e86ce6c_243774cuda3std3__442_GLOBAL__N__8974249f_4_k_cu_7e86ce6c_243776ignoreE,(_ZN40_INTERNAL_8974249f_4_k_cu_7e86ce6c_243774cute7productE - _ZN40_INTERNAL_8974249f_4_k_cu_7e86ce6c_243774cuda3std3__442_GLOBAL__N__8974249f_4_k_cu_7e86ce6c_243776ignoreE)
_ZN40_INTERNAL_8974249f_4_k_cu_7e86ce6c_243774cuda3std3__442_GLOBAL__N__8974249f_4_k_cu_7e86ce6c_243776ignoreE:
	.zero		1
	.type		_ZN40_INTERNAL_8974249f_4_k_cu_7e86ce6c_243774cute7productE,@object
	.size		_ZN40_INTERNAL_8974249f_4_k_cu_7e86ce6c_243774cute7productE,(_ZN40_INTERNAL_8974249f_4_k_cu_7e86ce6c_243774cuda3std3__45__cpo3endE - _ZN40_INTERNAL_8974249f_4_k_cu_7e86ce6c_243774cute7productE)
_ZN40_INTERNAL_8974249f_4_k_cu_7e86ce6c_243774cute7productE:
	.zero		1
	.type		_ZN40_INTERNAL_8974249f_4_k_cu_7e86ce6c_243774cuda3std3__45__cpo3endE,@object
	.size		_ZN40_INTERNAL_8974249f_4_k_cu_7e86ce6c_243774cuda3std3__45__cpo3endE,(_ZN40_INTERNAL_8974249f_4_k_cu_7e86ce6c_243774cuda3std3__419piecewise_constructE - _ZN40_INTERNAL_8974249f_4_k_cu_7e86ce6c_243774cuda3std3__45__cpo3endE)
_ZN40_INTERNAL_8974249f_4_k_cu_7e86ce6c_243774cuda3std3__45__cpo3endE:
	.zero		1
	.type		_ZN40_INTERNAL_8974249f_4_k_cu_7e86ce6c_243774cuda3std3__419piecewise_constructE,@object
	.size		_ZN40_INTERNAL_8974249f_4_k_cu_7e86ce6c_243774cuda3std3__419piecewise_constructE,(_ZN40_INTERNAL_8974249f_4_k_cu_7e86ce6c_243774cuda3std3__45__cpo4cendE - _ZN40_INTERNAL_8974249f_4_k_cu_7e86ce6c_243774cuda3std3__419piecewise_constructE)
_ZN40_INTERNAL_8974249f_4_k_cu_7e86ce6c_243774cuda3std3__419piecewise_constructE:
	.zero		1
	.type		_ZN40_INTERNAL_8974249f_4_k_cu_7e86ce6c_243774cuda3std3__45__cpo4cendE,@object
	.size		_ZN40_INTERNAL_8974249f_4_k_cu_7e86ce6c_243774cuda3std3__45__cpo4cendE,(_ZN40_INTERNAL_8974249f_4_k_cu_7e86ce6c_243774cuda3std6ranges3__45__cpo4swapE - _ZN40_INTERNAL_8974249f_4_k_cu_7e86ce6c_243774cuda3std3__45__cpo4cendE)
_ZN40_INTERNAL_8974249f_4_k_cu_7e86ce6c_243774cuda3std3__45__cpo4cendE:
	.zero		1
	.type		_ZN40_INTERNAL_8974249f_4_k_cu_7e86ce6c_243774cuda3std6ranges3__45__cpo4swapE,@object
	.size		_ZN40_INTERNAL_8974249f_4_k_cu_7e86ce6c_243774cuda3std6ranges3__45__cpo4swapE,(.L_8 - _ZN40_INTERNAL_8974249f_4_k_cu_7e86ce6c_243774cuda3std6ranges3__45__cpo4swapE)
_ZN40_INTERNAL_8974249f_4_k_cu_7e86ce6c_243774cuda3std6ranges3__45__cpo4swapE:
	.zero		1
.L_8:


//--------------------- .nv.constant0._ZN7cutlass13device_kernelINS_4gemm6kernel13GemmUniversalIN4cute5tupleIJiiiiEEENS1_10collective13CollectiveMmaINS1_34MainloopSm90TmaGmmaWarpSpecializedILi7ENS5_IJNS4_1CILi1EEESB_SB_EEENS1_32KernelTmaWarpSpecializedPingpongEEENS5_IJNSA_ILi64EEENSA_ILi128EEESG_EEENS_10tfloat32_tENS5_IJlSB_lEEESI_SJ_NS4_8TiledMMAINS4_8MMA_AtomIJNS4_4SM904GMMA30MMA_64x128x8_F32TF32TF32_SS_TNILNSN_7ScaleInE1ELSP_1EEEEEENS4_6LayoutISC_NS5_IJNSA_ILi0EEEST_ST_EEEEENS5_IJNS4_10UnderscoreESW_SW_EEEEENS4_13SM90_TMA_LOADENS4_14ComposedLayoutINS4_7SwizzleILi3ELi4ELi3EEENS4_18smem_ptr_flag_bitsILi32EEENSS_INS5_IJNSA_ILi8EEENSA_ILi32EEEEEENS5_IJS16_SB_EEEEEEEvNS4_8identityESZ_S1A_vS1B_EENS_8epilogue10collective6detail29Sm90TmaWarpSpecializedAdapterINS1E_15DefaultEpilogueISI_SJ_SJ_NS1D_6thread17LinearCombinationISI_Li1EffLNS1I_9ScaleType4KindE0ELNS_15FloatRoundStyleE2ESI_EENS1_15EpilogueDefaultEEEEEvvEEEEvNT_6ParamsE --------------------------
	.section	.nv.constant0._ZN7cutlass13device_kernelINS_4gemm6kernel13GemmUniversalIN4cute5tupleIJiiiiEEENS1_10collective13CollectiveMmaINS1_34MainloopSm90TmaGmmaWarpSpecializedILi7ENS5_IJNS4_1CILi1EEESB_SB_EEENS1_32KernelTmaWarpSpecializedPingpongEEENS5_IJNSA_ILi64EEENSA_ILi128EEESG_EEENS_10tfloat32_tENS5_IJlSB_lEEESI_SJ_NS4_8TiledMMAINS4_8MMA_AtomIJNS4_4SM904GMMA30MMA_64x128x8_F32TF32TF32_SS_TNILNSN_7ScaleInE1ELSP_1EEEEEENS4_6LayoutISC_NS5_IJNSA_ILi0EEEST_ST_EEEEENS5_IJNS4_10UnderscoreESW_SW_EEEEENS4_13SM90_TMA_LOADENS4_14ComposedLayoutINS4_7SwizzleILi3ELi4ELi3EEENS4_18smem_ptr_flag_bitsILi32EEENSS_INS5_IJNSA_ILi8EEENSA_ILi32EEEEEENS5_IJS16_SB_EEEEEEEvNS4_8identityESZ_S1A_vS1B_EENS_8epilogue10collective6detail29Sm90TmaWarpSpecializedAdapterINS1E_15DefaultEpilogueISI_SJ_SJ_NS1D_6thread17LinearCombinationISI_Li1EffLNS1I_9ScaleType4KindE0ELNS_15FloatRoundStyleE2ESI_EENS1_15EpilogueDefaultEEEEEvvEEEEvNT_6ParamsE,"a",@progbits
	.sectionflags	@""
	.align	4
.nv.constant0._ZN7cutlass13device_kernelINS_4gemm6kernel13GemmUniversalIN4cute5tupleIJiiiiEEENS1_10collective13CollectiveMmaINS1_34MainloopSm90TmaGmmaWarpSpecializedILi7ENS5_IJNS4_1CILi1EEESB_SB_EEENS1_32KernelTmaWarpSpecializedPingpongEEENS5_IJNSA_ILi64EEENSA_ILi128EEESG_EEENS_10tfloat32_tENS5_IJlSB_lEEESI_SJ_NS4_8TiledMMAINS4_8MMA_AtomIJNS4_4SM904GMMA30MMA_64x128x8_F32TF32TF32_SS_TNILNSN_7ScaleInE1ELSP_1EEEEEENS4_6LayoutISC_NS5_IJNSA_ILi0EEEST_ST_EEEEENS5_IJNS4_10UnderscoreESW_SW_EEEEENS4_13SM90_TMA_LOADENS4_14ComposedLayoutINS4_7SwizzleILi3ELi4ELi3EEENS4_18smem_ptr_flag_bitsILi32EEENSS_INS5_IJNSA_ILi8EEENSA_ILi32EEEEEENS5_IJS16_SB_EEEEEEEvNS4_8identityESZ_S1A_vS1B_EENS_8epilogue10collective6detail29Sm90TmaWarpSpecializedAdapterINS1E_15DefaultEpilogueISI_SJ_SJ_NS1D_6thread17LinearCombinationISI_Li1EffLNS1I_9ScaleType4KindE0ELNS_15FloatRoundStyleE2ESI_EENS1_15EpilogueDefaultEEEEEvvEEEEvNT_6ParamsE:
	.zero		1664


//--------------------- SYMBOLS --------------------------

	.type		.nv.reservedSmem.offset0,@object
	.size		.nv.reservedSmem.offset0,0x4
	.type		__assertfail,@function
